// auto-generated by cutlass_sweep.gemm — config: {"arch": "sm_100", "cluster_m": 1, "cluster_n": 1, "dtype": "e4m3", "dtype_b": "e4m3", "layout": "nt", "stages": 0, "tile_k": 128, "tile_m": 128, "tile_n": 96}
#include "cutlass/cutlass.h"
#include "cutlass/gemm/collective/collective_builder.hpp"
#include "cutlass/gemm/device/gemm_universal_adapter.h"
#include "cutlass/gemm/kernel/gemm_universal.hpp"
#include "cutlass/epilogue/collective/collective_builder.hpp"

using ElemA = cutlass::float_e4m3_t;
using ElemB = cutlass::float_e4m3_t;
using ElemCD = cutlass::float_e4m3_t;
using Acc  = float;
using TileShape    = cute::Shape<cute::_128, cute::_96, cute::_128>;
using ClusterShape = cute::Shape<cute::_1, cute::_1, cute::_1>;

using CollectiveEpilogue = typename cutlass::epilogue::collective::CollectiveBuilder<
    cutlass::arch::Sm100, cutlass::arch::OpClassTensorOp,
    TileShape, ClusterShape,
    cutlass::epilogue::collective::EpilogueTileAuto,
    Acc, Acc,
    ElemCD, cutlass::layout::RowMajor, 128 / cutlass::sizeof_bits<ElemCD>::value,
    ElemCD, cutlass::layout::RowMajor, 128 / cutlass::sizeof_bits<ElemCD>::value,
    cutlass::epilogue::collective::EpilogueScheduleAuto
  >::CollectiveOp;

using CollectiveMainloop = typename cutlass::gemm::collective::CollectiveBuilder<
    cutlass::arch::Sm100, cutlass::arch::OpClassTensorOp,
    ElemA, cutlass::layout::RowMajor, 128 / cutlass::sizeof_bits<ElemA>::value,
    ElemB, cutlass::layout::ColumnMajor, 128 / cutlass::sizeof_bits<ElemB>::value,
    Acc,
    TileShape, ClusterShape,
    cutlass::gemm::collective::StageCountAutoCarveout<static_cast<int>(sizeof(typename CollectiveEpilogue::SharedStorage))>,
    cutlass::gemm::collective::KernelScheduleAuto
  >::CollectiveOp;

using GemmKernel = cutlass::gemm::kernel::GemmUniversal<
    cute::Shape<int,int,int,int>,
    CollectiveMainloop,
    CollectiveEpilogue
>;
using Gemm = cutlass::gemm::device::GemmUniversalAdapter<GemmKernel>;

// Force the device kernel symbol into the cubin without needing a host main.
auto* _anchor = &cutlass::device_kernel<GemmKernel>;


// ===== COMPILED SASS (sm_100a) =====

	.target	sm_100a

	.elftype	@"ET_EXEC"


//--------------------- .note.nv.tkinfo           --------------------------
	.section	.note.nv.tkinfo,"",@"SHT_NOTE"
	.sectionflags	@"SHF_NOTE_NV_TKINFO"
	.tkinfo
        /*0018*/ 	.word	0x00000002
        /*0030*/ 	.string	""
        /*0030*/ 	.string	"ptxas"
        /*0030*/ 	.string	"Cuda compilation tools, release 13.0, V13.0.88"
        /*0030*/ 	.string	"Build cuda_13.0.r13.0/compiler.36424714_0"
        /*0030*/ 	.string	"-arch sm_100a -m 64 "



//--------------------- .note.nv.cuinfo           --------------------------
	.section	.note.nv.cuinfo,"",@"SHT_NOTE"
	.sectionflags	@"SHF_NOTE_NV_CUINFO"
        /*0018*/ 	.short	0x0002
        /*001a*/ 	.short	0x0064
        /*001c*/ 	.short	0x0082
	.zero		2


//--------------------- .nv.info                  --------------------------
	.section	.nv.info,"",@"SHT_CUDA_INFO"
	.align	4


	//----- nvinfo : EIATTR_REGCOUNT
	.align		4
        /*0000*/ 	.byte	0x04, 0x2f
        /*0002*/ 	.short	(.L_19 - .L_18)
	.align		4
.L_18:
        /*0004*/ 	.word	index@(_ZN7cutlass13device_kernelINS_4gemm6kernel13GemmUniversalIN4cute5tupleIJiiiiEEENS1_10collective13CollectiveMmaINS1_35MainloopSm100TmaUmmaWarpSpecializedILi7ELi2ELi4ENS5_IJNS4_1CILi1EEESB_SB_EEEEENS5_IJNSA_ILi128EEENSA_ILi96EEESE_EEENS_12float_e4m3_tENS5_IJlSB_lEEESH_SI_NS4_8TiledMMAINS4_8MMA_AtomIJNS4_10MMA_TraitsINS4_19SM100_MMA_F8F6F4_SSEJSH_SH_fSE_SF_NS4_17integral_constantINS4_4UMMA5MajorELSP_0EEESQ_NSN_INSO_7ScaleInELSR_0EEESS_EEEEEENS4_6LayoutISC_NS5_IJNSA_ILi0EEESW_SW_EEEEENS5_IJNS4_10UnderscoreESZ_SZ_EEEEENS4_13SM90_TMA_LOADENS4_14ComposedLayoutINS4_7SwizzleILi3ELi4ELi3EEENS4_18smem_ptr_flag_bitsILi8EEENSV_INS5_IJNSA_ILi8EEESE_EEENS5_IJSE_SB_EEEEEEEvNS4_8identityES12_S1C_vS1D_EENS_8epilogue10collective18CollectiveEpilogueINS1F_23Sm100TmaWarpSpecializedILi1ELi1ELi96ELb0ELb0EEEJSG_NS5_IJNSV_ISE_SB_EENSV_ISF_SB_EEEEESH_SI_SH_SI_NS1F_6fusion15FusionCallbacksIS1J_NS1N_17LinearCombinationISH_fSH_fLNS_15FloatRoundStyleE2EEESG_S1M_JEEENS4_5SM1004TMEM4LOAD26SM100_TMEM_LOAD_32dp32b32xES12_NS13_INS14_ILi1ELi4ELi3EEES17_NSV_INS5_IJS18_NSA_ILi32EEEEEENS5_IJS1Y_SB_EEEEEEENS4_39AutoVectorizingCopyWithAssumedAlignmentILi128EEENS4_14SM90_TMA_STOREES22_S24_S24_EEEvvEEEEvNT_6ParamsE)
        /*0008*/ 	.word	0x000000eb


	//----- nvinfo : EIATTR_FRAME_SIZE
	.align		4
.L_19:
        /*000c*/ 	.byte	0x04, 0x11
        /*000e*/ 	.short	(.L_21 - .L_20)
	.align		4
.L_20:
        /*0010*/ 	.word	index@($__internal_2_$__cuda_sm10x_tcgen05_guardrail_trap_unallocated_columns_being_dealloced)
        /*0014*/ 	.word	0x00000000


	//----- nvinfo : EIATTR_FRAME_SIZE
	.align		4
.L_21:
        /*0018*/ 	.byte	0x04, 0x11
        /*001a*/ 	.short	(.L_23 - .L_22)
	.align		4
.L_22:
        /*001c*/ 	.word	index@($__internal_1_$__cuda_sm10x_tcgen05_guardrail_trap_phase_invalid_during_alloc)
        /*0020*/ 	.word	0x00000000


	//----- nvinfo : EIATTR_FRAME_SIZE
	.align		4
.L_23:
        /*0024*/ 	.byte	0x04, 0x11
        /*0026*/ 	.short	(.L_25 - .L_24)
	.align		4
.L_24:
        /*0028*/ 	.word	index@($__internal_0_$__cuda_sm10x_tcgen05_guardrail_trap_col_being_dealloced_not_returned_by_alloc)
        /*002c*/ 	.word	0x00000000


	//----- nvinfo : EIATTR_FRAME_SIZE
	.align		4
.L_25:
        /*0030*/ 	.byte	0x04, 0x11
        /*0032*/ 	.short	(.L_27 - .L_26)
	.align		4
.L_26:
        /*0034*/ 	.word	index@(_ZN7cutlass13device_kernelINS_4gemm6kernel13GemmUniversalIN4cute5tupleIJiiiiEEENS1_10collective13CollectiveMmaINS1_35MainloopSm100TmaUmmaWarpSpecializedILi7ELi2ELi4ENS5_IJNS4_1CILi1EEESB_SB_EEEEENS5_IJNSA_ILi128EEENSA_ILi96EEESE_EEENS_12float_e4m3_tENS5_IJlSB_lEEESH_SI_NS4_8TiledMMAINS4_8MMA_AtomIJNS4_10MMA_TraitsINS4_19SM100_MMA_F8F6F4_SSEJSH_SH_fSE_SF_NS4_17integral_constantINS4_4UMMA5MajorELSP_0EEESQ_NSN_INSO_7ScaleInELSR_0EEESS_EEEEEENS4_6LayoutISC_NS5_IJNSA_ILi0EEESW_SW_EEEEENS5_IJNS4_10UnderscoreESZ_SZ_EEEEENS4_13SM90_TMA_LOADENS4_14ComposedLayoutINS4_7SwizzleILi3ELi4ELi3EEENS4_18smem_ptr_flag_bitsILi8EEENSV_INS5_IJNSA_ILi8EEESE_EEENS5_IJSE_SB_EEEEEEEvNS4_8identityES12_S1C_vS1D_EENS_8epilogue10collective18CollectiveEpilogueINS1F_23Sm100TmaWarpSpecializedILi1ELi1ELi96ELb0ELb0EEEJSG_NS5_IJNSV_ISE_SB_EENSV_ISF_SB_EEEEESH_SI_SH_SI_NS1F_6fusion15FusionCallbacksIS1J_NS1N_17LinearCombinationISH_fSH_fLNS_15FloatRoundStyleE2EEESG_S1M_JEEENS4_5SM1004TMEM4LOAD26SM100_TMEM_LOAD_32dp32b32xES12_NS13_INS14_ILi1ELi4ELi3EEES17_NSV_INS5_IJS18_NSA_ILi32EEEEEENS5_IJS1Y_SB_EEEEEEENS4_39AutoVectorizingCopyWithAssumedAlignmentILi128EEENS4_14SM90_TMA_STOREES22_S24_S24_EEEvvEEEEvNT_6ParamsE)
        /*0038*/ 	.word	0x00000000


	//----- nvinfo : EIATTR_MIN_STACK_SIZE
	.align		4
.L_27:
        /*003c*/ 	.byte	0x04, 0x12
        /*003e*/ 	.short	(.L_29 - .L_28)
	.align		4
.L_28:
        /*0040*/ 	.word	index@(_ZN7cutlass13device_kernelINS_4gemm6kernel13GemmUniversalIN4cute5tupleIJiiiiEEENS1_10collective13CollectiveMmaINS1_35MainloopSm100TmaUmmaWarpSpecializedILi7ELi2ELi4ENS5_IJNS4_1CILi1EEESB_SB_EEEEENS5_IJNSA_ILi128EEENSA_ILi96EEESE_EEENS_12float_e4m3_tENS5_IJlSB_lEEESH_SI_NS4_8TiledMMAINS4_8MMA_AtomIJNS4_10MMA_TraitsINS4_19SM100_MMA_F8F6F4_SSEJSH_SH_fSE_SF_NS4_17integral_constantINS4_4UMMA5MajorELSP_0EEESQ_NSN_INSO_7ScaleInELSR_0EEESS_EEEEEENS4_6LayoutISC_NS5_IJNSA_ILi0EEESW_SW_EEEEENS5_IJNS4_10UnderscoreESZ_SZ_EEEEENS4_13SM90_TMA_LOADENS4_14ComposedLayoutINS4_7SwizzleILi3ELi4ELi3EEENS4_18smem_ptr_flag_bitsILi8EEENSV_INS5_IJNSA_ILi8EEESE_EEENS5_IJSE_SB_EEEEEEEvNS4_8identityES12_S1C_vS1D_EENS_8epilogue10collective18CollectiveEpilogueINS1F_23Sm100TmaWarpSpecializedILi1ELi1ELi96ELb0ELb0EEEJSG_NS5_IJNSV_ISE_SB_EENSV_ISF_SB_EEEEESH_SI_SH_SI_NS1F_6fusion15FusionCallbacksIS1J_NS1N_17LinearCombinationISH_fSH_fLNS_15FloatRoundStyleE2EEESG_S1M_JEEENS4_5SM1004TMEM4LOAD26SM100_TMEM_LOAD_32dp32b32xES12_NS13_INS14_ILi1ELi4ELi3EEES17_NSV_INS5_IJS18_NSA_ILi32EEEEEENS5_IJS1Y_SB_EEEEEEENS4_39AutoVectorizingCopyWithAssumedAlignmentILi128EEENS4_14SM90_TMA_STOREES22_S24_S24_EEEvvEEEEvNT_6ParamsE)
        /*0044*/ 	.word	0x00000000
.L_29:


//--------------------- .nv.compat                --------------------------
	.section	.nv.compat,"",@"SHT_CUDA_COMPAT_INFO"
	.align	4
        /*0000*/ 	.byte	0x02, 0x09, 0x01, 0x00, 0x02, 0x02, 0x02, 0x00, 0x02, 0x05, 0x05, 0x00, 0x03, 0x07, 0x01, 0x01
        /*0010*/ 	.byte	0x02, 0x03, 0x01, 0x00, 0x02, 0x06, 0x01, 0x00, 0x04, 0x0b, 0x08, 0x00, 0x09, 0x00, 0x00, 0x00
        /*0020*/ 	.byte	0x00, 0x00, 0x00, 0x00


//--------------------- .nv.info._ZN7cutlass13device_kernelINS_4gemm6kernel13GemmUniversalIN4cute5tupleIJiiiiEEENS1_10collective13CollectiveMmaINS1_35MainloopSm100TmaUmmaWarpSpecializedILi7ELi2ELi4ENS5_IJNS4_1CILi1EEESB_SB_EEEEENS5_IJNSA_ILi128EEENSA_ILi96EEESE_EEENS_12float_e4m3_tENS5_IJlSB_lEEESH_SI_NS4_8TiledMMAINS4_8MMA_AtomIJNS4_10MMA_TraitsINS4_19SM100_MMA_F8F6F4_SSEJSH_SH_fSE_SF_NS4_17integral_constantINS4_4UMMA5MajorELSP_0EEESQ_NSN_INSO_7ScaleInELSR_0EEESS_EEEEEENS4_6LayoutISC_NS5_IJNSA_ILi0EEESW_SW_EEEEENS5_IJNS4_10UnderscoreESZ_SZ_EEEEENS4_13SM90_TMA_LOADENS4_14ComposedLayoutINS4_7SwizzleILi3ELi4ELi3EEENS4_18smem_ptr_flag_bitsILi8EEENSV_INS5_IJNSA_ILi8EEESE_EEENS5_IJSE_SB_EEEEEEEvNS4_8identityES12_S1C_vS1D_EENS_8epilogue10collective18CollectiveEpilogueINS1F_23Sm100TmaWarpSpecializedILi1ELi1ELi96ELb0ELb0EEEJSG_NS5_IJNSV_ISE_SB_EENSV_ISF_SB_EEEEESH_SI_SH_SI_NS1F_6fusion15FusionCallbacksIS1J_NS1N_17LinearCombinationISH_fSH_fLNS_15FloatRoundStyleE2EEESG_S1M_JEEENS4_5SM1004TMEM4LOAD26SM100_TMEM_LOAD_32dp32b32xES12_NS13_INS14_ILi1ELi4ELi3EEES17_NSV_INS5_IJS18_NSA_ILi32EEEEEENS5_IJS1Y_SB_EEEEEEENS4_39AutoVectorizingCopyWithAssumedAlignmentILi128EEENS4_14SM90_TMA_STOREES22_S24_S24_EEEvvEEEEvNT_6ParamsE --------------------------
	.section	.nv.info._ZN7cutlass13device_kernelINS_4gemm6kernel13GemmUniversalIN4cute5tupleIJiiiiEEENS1_10collective13CollectiveMmaINS1_35MainloopSm100TmaUmmaWarpSpecializedILi7ELi2ELi4ENS5_IJNS4_1CILi1EEESB_SB_EEEEENS5_IJNSA_ILi128EEENSA_ILi96EEESE_EEENS_12float_e4m3_tENS5_IJlSB_lEEESH_SI_NS4_8TiledMMAINS4_8MMA_AtomIJNS4_10MMA_TraitsINS4_19SM100_MMA_F8F6F4_SSEJSH_SH_fSE_SF_NS4_17integral_constantINS4_4UMMA5MajorELSP_0EEESQ_NSN_INSO_7ScaleInELSR_0EEESS_EEEEEENS4_6LayoutISC_NS5_IJNSA_ILi0EEESW_SW_EEEEENS5_IJNS4_10UnderscoreESZ_SZ_EEEEENS4_13SM90_TMA_LOADENS4_14ComposedLayoutINS4_7SwizzleILi3ELi4ELi3EEENS4_18smem_ptr_flag_bitsILi8EEENSV_INS5_IJNSA_ILi8EEESE_EEENS5_IJSE_SB_EEEEEEEvNS4_8identityES12_S1C_vS1D_EENS_8epilogue10collective18CollectiveEpilogueINS1F_23Sm100TmaWarpSpecializedILi1ELi1ELi96ELb0ELb0EEEJSG_NS5_IJNSV_ISE_SB_EENSV_ISF_SB_EEEEESH_SI_SH_SI_NS1F_6fusion15FusionCallbacksIS1J_NS1N_17LinearCombinationISH_fSH_fLNS_15FloatRoundStyleE2EEESG_S1M_JEEENS4_5SM1004TMEM4LOAD26SM100_TMEM_LOAD_32dp32b32xES12_NS13_INS14_ILi1ELi4ELi3EEES17_NSV_INS5_IJS18_NSA_ILi32EEEEEENS5_IJS1Y_SB_EEEEEEENS4_39AutoVectorizingCopyWithAssumedAlignmentILi128EEENS4_14SM90_TMA_STOREES22_S24_S24_EEEvvEEEEvNT_6ParamsE,"",@"SHT_CUDA_INFO"
	.sectionflags	@""
	.align	4


	//----- nvinfo : EIATTR_CUDA_API_VERSION
	.align		4
        /*0000*/ 	.byte	0x04, 0x37
        /*0002*/ 	.short	(.L_31 - .L_30)
.L_30:
        /*0004*/ 	.word	0x00000082


	//----- nvinfo : EIATTR_KPARAM_INFO
	.align		4
.L_31:
        /*0008*/ 	.byte	0x04, 0x17
        /*000a*/ 	.short	(.L_33 - .L_32)
.L_32:
        /*000c*/ 	.word	0x00000000
        /*0010*/ 	.short	0x0000
        /*0012*/ 	.short	0x0000
        /*0014*/ 	.byte	0x00, 0xf0, 0x01, 0x20


	//----- nvinfo : EIATTR_AT_ENTRY_FRAGMENTS
	.align		4
.L_33:
        /*0018*/ 	.byte	0x04, 0x4f
        /*001a*/ 	.short	(.L_35 - .L_34)


	//   ....[0]....
.L_34:
        /*001c*/ 	.word	0x00000006


	//----- nvinfo : EIATTR_RESERVED_SMEM_USED
	.align		4
.L_35:
        /*0020*/ 	.byte	0x01, 0x41
	.zero		2


	//----- nvinfo : EIATTR_SPARSE_MMA_MASK
	.align		4
        /*0024*/ 	.byte	0x03, 0x50
        /*0026*/ 	.short	0x0000


	//----- nvinfo : EIATTR_TCGEN05_1CTA_USED
	.align		4
        /*0028*/ 	.byte	0x01, 0x51
	.zero		2


	//----- nvinfo : EIATTR_MAXREG_COUNT
	.align		4
        /*002c*/ 	.byte	0x03, 0x1b
        /*002e*/ 	.short	0x00ff


	//----- nvinfo : EIATTR_NUM_BARRIERS
	.align		4
        /*0030*/ 	.byte	0x02, 0x4c
        /*0032*/ 	.byte	0x07
	.zero		1


	//----- nvinfo : EIATTR_EXTERNS
	.align		4
        /*0034*/ 	.byte	0x04, 0x0f
        /*0036*/ 	.short	(.L_37 - .L_36)


	//   ....[0]....
	.align		4
.L_36:
        /*0038*/ 	.word	index@(__assertfail)


	//----- nvinfo : EIATTR_MERCURY_ISA_VERSION
	.align		4
.L_37:
        /*003c*/ 	.byte	0x03, 0x5f
        /*003e*/ 	.short	0x0101


	//----- nvinfo : EIATTR_INT_WARP_WIDE_INSTR_OFFSETS
	.align		4
        /*0040*/ 	.byte	0x04, 0x31
        /*0042*/ 	.short	(.L_39 - .L_38)


	//   ....[0]....
.L_38:
        /*0044*/ 	.word	0x00001df0


	//   ....[1]....
        /*0048*/ 	.word	0x000039f0


	//   ....[2]....
        /*004c*/ 	.word	0x00003a10


	//   ....[3]....
        /*0050*/ 	.word	0x00003a40


	//   ....[4]....
        /*0054*/ 	.word	0x00004470


	//   ....[5]....
        /*0058*/ 	.word	0x00004500


	//   ....[6]....
        /*005c*/ 	.word	0x00004530


	//   ....[7]....
        /*0060*/ 	.word	0x00004600


	//----- nvinfo : EIATTR_COOP_GROUP_MASK_REGIDS
	.align		4
.L_39:
        /*0064*/ 	.byte	0x04, 0x29
        /*0066*/ 	.short	(.L_41 - .L_40)


	//   ....[0]....
.L_40:
        /*0068*/ 	.word	0xffffffff


	//   ....[1]....
        /*006c*/ 	.word	0xffffffff


	//   ....[2]....
        /*0070*/ 	.word	0xffffffff


	//   ....[3]....
        /*0074*/ 	.word	0xffffffff


	//   ....[4]....
        /*0078*/ 	.word	0xffffffff


	//   ....[5]....
        /*007c*/ 	.word	0xffffffff


	//   ....[6]....
        /*0080*/ 	.word	0xffffffff


	//   ....[7]....
        /*0084*/ 	.word	0xffffffff


	//   ....[8]....
        /*0088*/ 	.word	0xffffffff


	//   ....[9]....
        /*008c*/ 	.word	0xffffffff


	//   ....[10]....
        /*0090*/ 	.word	0xffffffff


	//   ....[11]....
        /*0094*/ 	.word	0xffffffff


	//   ....[12]....
        /*0098*/ 	.word	0xffffffff


	//----- nvinfo : EIATTR_COOP_GROUP_INSTR_OFFSETS
	.align		4
.L_41:
        /*009c*/ 	.byte	0x04, 0x28
        /*009e*/ 	.short	(.L_43 - .L_42)


	//   ....[0]....
.L_42:
        /*00a0*/ 	.word	0x00000090


	//   ....[1]....
        /*00a4*/ 	.word	0x000004d0


	//   ....[2]....
        /*00a8*/ 	.word	0x000006a0


	//   ....[3]....
        /*00ac*/ 	.word	0x000007e0


	//   ....[4]....
        /*00b0*/ 	.word	0x000008e0


	//   ....[5]....
        /*00b4*/ 	.word	0x00000a50


	//   ....[6]....
        /*00b8*/ 	.word	0x00000bf0


	//   ....[7]....
        /*00bc*/ 	.word	0x00001cd0


	//   ....[8]....
        /*00c0*/ 	.word	0x00002c60


	//   ....[9]....
        /*00c4*/ 	.word	0x00002e70


	//   ....[10]....
        /*00c8*/ 	.word	0x00002ea0


	//   ....[11]....
        /*00cc*/ 	.word	0x000038d0


	//   ....[12]....
        /*00d0*/ 	.word	0x00003b00


	//----- nvinfo : EIATTR_VRC_CTA_INIT_COUNT
	.align		4
.L_43:
        /*00d4*/ 	.byte	0x02, 0x4a
        /*00d6*/ 	.byte	0x80
	.zero		1


	//----- nvinfo : EIATTR_SYSCALL_OFFSETS
	.align		4
        /*00d8*/ 	.byte	0x04, 0x46
        /*00da*/ 	.short	(.L_45 - .L_44)


	//   ....[0]....
.L_44:
        /*00dc*/ 	.word	0x00005030


	//   ....[1]....
        /*00e0*/ 	.word	0x00005170


	//   ....[2]....
        /*00e4*/ 	.word	0x000059b0


	//   ....[3]....
        /*00e8*/ 	.word	0x00005b20


	//   ....[4]....
        /*00ec*/ 	.word	0x00005c90


	//----- nvinfo : EIATTR_MBARRIER_INSTR_OFFSETS
	.align		4
.L_45:
        /*00f0*/ 	.byte	0x04, 0x39
        /*00f2*/ 	.short	(.L_47 - .L_46)


	//   ....[0]....
.L_46:
        /*00f4*/ 	.word	0x000005b0
        /*00f8*/ 	.word	0x000000ff
        /*00fc*/ 	.word	0x00000000
        /*0100*/ 	.short	0x0100
        /*0102*/ 	.byte	0x05
	.zero		1


	//   ....[1]....
        /*0104*/ 	.word	0x000005c0
        /*0108*/ 	.word	0x000000ff
        /*010c*/ 	.word	0x00000038
        /*0110*/ 	.short	0x0100
        /*0112*/ 	.byte	0x05
	.zero		1


	//   ....[2]....
        /*0114*/ 	.word	0x000005d0
        /*0118*/ 	.word	0x000000ff
        /*011c*/ 	.word	0x00000008
        /*0120*/ 	.short	0x0100
        /*0122*/ 	.byte	0x05
	.zero		1


	//   ....[3]....
        /*0124*/ 	.word	0x000005e0
        /*0128*/ 	.word	0x000000ff
        /*012c*/ 	.word	0x00000040
        /*0130*/ 	.short	0x0100
        /*0132*/ 	.byte	0x05
	.zero		1


	//   ....[4]....
        /*0134*/ 	.word	0x000005f0
        /*0138*/ 	.word	0x000000ff
        /*013c*/ 	.word	0x00000010
        /*0140*/ 	.short	0x0100
        /*0142*/ 	.byte	0x05
	.zero		1


	//   ....[5]....
        /*0144*/ 	.word	0x00000600
        /*0148*/ 	.word	0x000000ff
        /*014c*/ 	.word	0x00000048
        /*0150*/ 	.short	0x0100
        /*0152*/ 	.byte	0x05
	.zero		1


	//   ....[6]....
        /*0154*/ 	.word	0x00000610
        /*0158*/ 	.word	0x000000ff
        /*015c*/ 	.word	0x00000018
        /*0160*/ 	.short	0x0100
        /*0162*/ 	.byte	0x05
	.zero		1


	//   ....[7]....
        /*0164*/ 	.word	0x00000620
        /*0168*/ 	.word	0x000000ff
        /*016c*/ 	.word	0x00000050
        /*0170*/ 	.short	0x0100
        /*0172*/ 	.byte	0x05
	.zero		1


	//   ....[8]....
        /*0174*/ 	.word	0x00000630
        /*0178*/ 	.word	0x000000ff
        /*017c*/ 	.word	0x00000020
        /*0180*/ 	.short	0x0100
        /*0182*/ 	.byte	0x05
	.zero		1


	//   ....[9]....
        /*0184*/ 	.word	0x00000640
        /*0188*/ 	.word	0x000000ff
        /*018c*/ 	.word	0x00000058
        /*0190*/ 	.short	0x0100
        /*0192*/ 	.byte	0x05
	.zero		1


	//   ....[10]....
        /*0194*/ 	.word	0x00000650
        /*0198*/ 	.word	0x000000ff
        /*019c*/ 	.word	0x00000028
        /*01a0*/ 	.short	0x0100
        /*01a2*/ 	.byte	0x05
	.zero		1


	//   ....[11]....
        /*01a4*/ 	.word	0x00000660
        /*01a8*/ 	.word	0x000000ff
        /*01ac*/ 	.word	0x00000060
        /*01b0*/ 	.short	0x0100
        /*01b2*/ 	.byte	0x05
	.zero		1


	//   ....[12]....
        /*01b4*/ 	.word	0x00000670
        /*01b8*/ 	.word	0x000000ff
        /*01bc*/ 	.word	0x00000030
        /*01c0*/ 	.short	0x0100
        /*01c2*/ 	.byte	0x05
	.zero		1


	//   ....[13]....
        /*01c4*/ 	.word	0x00000680
        /*01c8*/ 	.word	0x000000ff
        /*01cc*/ 	.word	0x00000068
        /*01d0*/ 	.short	0x0100
        /*01d2*/ 	.byte	0x05
	.zero		1


	//   ....[14]....
        /*01d4*/ 	.word	0x000007b0
        /*01d8*/ 	.word	0x000000ff
        /*01dc*/ 	.word	0x00000070
        /*01e0*/ 	.short	0x0100
        /*01e2*/ 	.byte	0x07
	.zero		1


	//   ....[15]....
        /*01e4*/ 	.word	0x000007c0
        /*01e8*/ 	.word	0x000000ff
        /*01ec*/ 	.word	0x00000078
        /*01f0*/ 	.short	0x0100
        /*01f2*/ 	.byte	0x07
	.zero		1


	//   ....[16]....
        /*01f4*/ 	.word	0x000008b0
        /*01f8*/ 	.word	0x000000ff
        /*01fc*/ 	.word	0x00000080
        /*0200*/ 	.short	0x0100
        /*0202*/ 	.byte	0x05
	.zero		1


	//   ....[17]....
        /*0204*/ 	.word	0x000008c0
        /*0208*/ 	.word	0x000000ff
        /*020c*/ 	.word	0x00000088
        /*0210*/ 	.short	0x0100
        /*0212*/ 	.byte	0x05
	.zero		1


	//   ....[18]....
        /*0214*/ 	.word	0x00000a00
        /*0218*/ 	.word	0x000000ff
        /*021c*/ 	.word	0x00000090
        /*0220*/ 	.short	0x0100
        /*0222*/ 	.byte	0x05
	.zero		1


	//   ....[19]....
        /*0224*/ 	.word	0x00000a10
        /*0228*/ 	.word	0x000000ff
        /*022c*/ 	.word	0x000000a0
        /*0230*/ 	.short	0x0100
        /*0232*/ 	.byte	0x05
	.zero		1


	//   ....[20]....
        /*0234*/ 	.word	0x00000a20
        /*0238*/ 	.word	0x000000ff
        /*023c*/ 	.word	0x00000098
        /*0240*/ 	.short	0x0100
        /*0242*/ 	.byte	0x05
	.zero		1


	//   ....[21]....
        /*0244*/ 	.word	0x00000a30
        /*0248*/ 	.word	0x000000ff
        /*024c*/ 	.word	0x000000a8
        /*0250*/ 	.short	0x0100
        /*0252*/ 	.byte	0x05
	.zero		1


	//   ....[22]....
        /*0254*/ 	.word	0x00000b60
        /*0258*/ 	.word	0x000000ff
        /*025c*/ 	.word	0x000000b0
        /*0260*/ 	.short	0x0100
        /*0262*/ 	.byte	0x07
	.zero		1


	//   ....[23]....
        /*0264*/ 	.word	0x00000b70
        /*0268*/ 	.word	0x000000ff
        /*026c*/ 	.word	0x000000d0
        /*0270*/ 	.short	0x0100
        /*0272*/ 	.byte	0x07
	.zero		1


	//   ....[24]....
        /*0274*/ 	.word	0x00000b80
        /*0278*/ 	.word	0x000000ff
        /*027c*/ 	.word	0x000000b8
        /*0280*/ 	.short	0x0100
        /*0282*/ 	.byte	0x07
	.zero		1


	//   ....[25]....
        /*0284*/ 	.word	0x00000b90
        /*0288*/ 	.word	0x000000ff
        /*028c*/ 	.word	0x000000d8
        /*0290*/ 	.short	0x0100
        /*0292*/ 	.byte	0x07
	.zero		1


	//   ....[26]....
        /*0294*/ 	.word	0x00000ba0
        /*0298*/ 	.word	0x000000ff
        /*029c*/ 	.word	0x000000c0
        /*02a0*/ 	.short	0x0100
        /*02a2*/ 	.byte	0x07
	.zero		1


	//   ....[27]....
        /*02a4*/ 	.word	0x00000bb0
        /*02a8*/ 	.word	0x000000ff
        /*02ac*/ 	.word	0x000000e0
        /*02b0*/ 	.short	0x0100
        /*02b2*/ 	.byte	0x07
	.zero		1


	//   ....[28]....
        /*02b4*/ 	.word	0x00000bc0
        /*02b8*/ 	.word	0x000000ff
        /*02bc*/ 	.word	0x000000c8
        /*02c0*/ 	.short	0x0100
        /*02c2*/ 	.byte	0x07
	.zero		1


	//   ....[29]....
        /*02c4*/ 	.word	0x00000bd0
        /*02c8*/ 	.word	0x000000ff
        /*02cc*/ 	.word	0x000000e8
        /*02d0*/ 	.short	0x0100
        /*02d2*/ 	.byte	0x07
	.zero		1


	//   ....[30]....
        /*02d4*/ 	.word	0x00000cc0
        /*02d8*/ 	.word	0x000000ff
        /*02dc*/ 	.word	0x000000f0
        /*02e0*/ 	.short	0x0100
        /*02e2*/ 	.byte	0x05
	.zero		1


	//   ....[31]....
        /*02e4*/ 	.word	0x00000cd0
        /*02e8*/ 	.word	0x000000ff
        /*02ec*/ 	.word	0x00000100
        /*02f0*/ 	.short	0x0100
        /*02f2*/ 	.byte	0x05
	.zero		1


	//   ....[32]....
        /*02f4*/ 	.word	0x00000ce0
        /*02f8*/ 	.word	0x000000ff
        /*02fc*/ 	.word	0x000000f8
        /*0300*/ 	.short	0x0100
        /*0302*/ 	.byte	0x05
	.zero		1


	//   ....[33]....
        /*0304*/ 	.word	0x00000cf0
        /*0308*/ 	.word	0x000000ff
        /*030c*/ 	.word	0x00000108
        /*0310*/ 	.short	0x0100
        /*0312*/ 	.byte	0x05
	.zero		1


	//   ....[34]....
        /*0314*/ 	.word	0x000015d0
        /*0318*/ 	.word	0x00000003
        /*031c*/ 	.word	0x00000100
        /*0320*/ 	.short	0x010a
        /*0322*/ 	.byte	0xff
	.zero		1


	//   ....[35]....
        /*0324*/ 	.word	0x00001600
        /*0328*/ 	.word	0x00000003
        /*032c*/ 	.word	0x000000f0
        /*0330*/ 	.short	0x0101
        /*0332*/ 	.byte	0xff
	.zero		1


	//   ....[36]....
        /*0334*/ 	.word	0x000016d0
        /*0338*/ 	.word	0x000000ff
        /*033c*/ 	.word	0x00000038
        /*0340*/ 	.short	0x010a
        /*0342*/ 	.byte	0x05
	.zero		1


	//   ....[37]....
        /*0344*/ 	.word	0x00001770
        /*0348*/ 	.word	0x000000ff
        /*034c*/ 	.word	0x00000038
        /*0350*/ 	.short	0x010a
        /*0352*/ 	.byte	0x21
	.zero		1


	//   ....[38]....
        /*0354*/ 	.word	0x000018c0
        /*0358*/ 	.word	0x000000ff
        /*035c*/ 	.word	0x00000038
        /*0360*/ 	.short	0x010a
        /*0362*/ 	.byte	0x08
	.zero		1


	//   ....[39]....
        /*0364*/ 	.word	0x000019d0
        /*0368*/ 	.word	0x000000ff
        /*036c*/ 	.word	0x00000088
        /*0370*/ 	.short	0x0101
        /*0372*/ 	.byte	0x04
	.zero		1


	//   ....[40]....
        /*0374*/ 	.word	0x000019f0
        /*0378*/ 	.word	0x000000ff
        /*037c*/ 	.word	0x00000038
        /*0380*/ 	.short	0x010a
        /*0382*/ 	.byte	0x05
	.zero		1


	//   ....[41]....
        /*0384*/ 	.word	0x00001a70
        /*0388*/ 	.word	0x000000ff
        /*038c*/ 	.word	0x00000038
        /*0390*/ 	.short	0x010a
        /*0392*/ 	.byte	0x11
	.zero		1


	//   ....[42]....
        /*0394*/ 	.word	0x00001bc0
        /*0398*/ 	.word	0x000000ff
        /*039c*/ 	.word	0x00000038
        /*03a0*/ 	.short	0x010a
        /*03a2*/ 	.byte	0x08
	.zero		1


	//   ....[43]....
        /*03a4*/ 	.word	0x00001d00
        /*03a8*/ 	.word	0x00000002
        /*03ac*/ 	.word	0x00000090
        /*03b0*/ 	.short	0x010a
        /*03b2*/ 	.byte	0xff
	.zero		1


	//   ....[44]....
        /*03b4*/ 	.word	0x00001dc0
        /*03b8*/ 	.word	0x00000002
        /*03bc*/ 	.word	0x00000000
        /*03c0*/ 	.short	0x0101
        /*03c2*/ 	.byte	0xff
	.zero		1


	//   ....[45]....
        /*03c4*/ 	.word	0x00002320
        /*03c8*/ 	.word	0x000000ff
        /*03cc*/ 	.word	0x00000000
        /*03d0*/ 	.short	0x010a
        /*03d2*/ 	.byte	0x05
	.zero		1


	//   ....[46]....
        /*03d4*/ 	.word	0x000023b0
        /*03d8*/ 	.word	0x000000ff
        /*03dc*/ 	.word	0x00000000
        /*03e0*/ 	.short	0x010a
        /*03e2*/ 	.byte	0x05
	.zero		1


	//   ....[47]....
        /*03e4*/ 	.word	0x00002440
        /*03e8*/ 	.word	0x000000ff
        /*03ec*/ 	.word	0x00000000
        /*03f0*/ 	.short	0x010a
        /*03f2*/ 	.byte	0x05
	.zero		1


	//   ....[48]....
        /*03f4*/ 	.word	0x000024d0
        /*03f8*/ 	.word	0x000000ff
        /*03fc*/ 	.word	0x00000000
        /*0400*/ 	.short	0x010a
        /*0402*/ 	.byte	0x05
	.zero		1


	//   ....[49]....
        /*0404*/ 	.word	0x00002560
        /*0408*/ 	.word	0x000000ff
        /*040c*/ 	.word	0x00000000
        /*0410*/ 	.short	0x010a
        /*0412*/ 	.byte	0x05
	.zero		1


	//   ....[50]....
        /*0414*/ 	.word	0x000025f0
        /*0418*/ 	.word	0x000000ff
        /*041c*/ 	.word	0x00000000
        /*0420*/ 	.short	0x010a
        /*0422*/ 	.byte	0x05
	.zero		1


	//   ....[51]....
        /*0424*/ 	.word	0x00002690
        /*0428*/ 	.word	0x00000000
        /*042c*/ 	.word	0x00000000
        /*0430*/ 	.short	0x010a
        /*0432*/ 	.byte	0xff
	.zero		1


	//   ....[52]....
        /*0434*/ 	.word	0x000027b0
        /*0438*/ 	.word	0x00000000
        /*043c*/ 	.word	0x000000f0
        /*0440*/ 	.short	0x010a
        /*0442*/ 	.byte	0xff
	.zero		1


	//   ....[53]....
        /*0444*/ 	.word	0x00002810
        /*0448*/ 	.word	0x00000004
        /*044c*/ 	.word	0x00000000
        /*0450*/ 	.short	0x0101
        /*0452*/ 	.byte	0xff
	.zero		1


	//   ....[54]....
        /*0454*/ 	.word	0x00002830
        /*0458*/ 	.word	0x000000ff
        /*045c*/ 	.word	0x000000a0
        /*0460*/ 	.short	0x010a
        /*0462*/ 	.byte	0x05
	.zero		1


	//   ....[55]....
        /*0464*/ 	.word	0x00002950
        /*0468*/ 	.word	0x00000000
        /*046c*/ 	.word	0x00000090
        /*0470*/ 	.short	0x010a
        /*0472*/ 	.byte	0xff
	.zero		1


	//   ....[56]....
        /*0474*/ 	.word	0x00002a60
        /*0478*/ 	.word	0x00000000
        /*047c*/ 	.word	0x00000000
        /*0480*/ 	.short	0x0101
        /*0482*/ 	.byte	0xff
	.zero		1


	//   ....[57]....
        /*0484*/ 	.word	0x00002af0
        /*0488*/ 	.word	0x000000ff
        /*048c*/ 	.word	0x000000a0
        /*0490*/ 	.short	0x0106
        /*0492*/ 	.byte	0x05
	.zero		1


	//   ....[58]....
        /*0494*/ 	.word	0x00002b10
        /*0498*/ 	.word	0x000000ff
        /*049c*/ 	.word	0x000000a0
        /*04a0*/ 	.short	0x010a
        /*04a2*/ 	.byte	0x05
	.zero		1


	//   ....[59]....
        /*04a4*/ 	.word	0x00002ba0
        /*04a8*/ 	.word	0x000000ff
        /*04ac*/ 	.word	0x000000a0
        /*04b0*/ 	.short	0x0106
        /*04b2*/ 	.byte	0x04
	.zero		1


	//   ....[60]....
        /*04b4*/ 	.word	0x00002be0
        /*04b8*/ 	.word	0x00000000
        /*04bc*/ 	.word	0x000000a0
        /*04c0*/ 	.short	0x010a
        /*04c2*/ 	.byte	0xff
	.zero		1


	//   ....[61]....
        /*04c4*/ 	.word	0x00003120
        /*04c8*/ 	.word	0x00000000
        /*04cc*/ 	.word	0x00000090
        /*04d0*/ 	.short	0x010a
        /*04d2*/ 	.byte	0xff
	.zero		1


	//   ....[62]....
        /*04d4*/ 	.word	0x00003230
        /*04d8*/ 	.word	0x00000003
        /*04dc*/ 	.word	0x00000000
        /*04e0*/ 	.short	0x0101
        /*04e2*/ 	.byte	0xff
	.zero		1


	//   ....[63]....
        /*04e4*/ 	.word	0x00003240
        /*04e8*/ 	.word	0x000000ff
        /*04ec*/ 	.word	0x00000000
        /*04f0*/ 	.short	0x010a
        /*04f2*/ 	.byte	0x05
	.zero		1


	//   ....[64]....
        /*04f4*/ 	.word	0x00003260
        /*04f8*/ 	.word	0x000000ff
        /*04fc*/ 	.word	0x000000d0
        /*0500*/ 	.short	0x010a
        /*0502*/ 	.byte	0x0e
	.zero		1


	//   ....[65]....
        /*0504*/ 	.word	0x00003330
        /*0508*/ 	.word	0x000000ff
        /*050c*/ 	.word	0x00000000
        /*0510*/ 	.short	0x010a
        /*0512*/ 	.byte	0x07
	.zero		1


	//   ....[66]....
        /*0514*/ 	.word	0x00003460
        /*0518*/ 	.word	0x000000ff
        /*051c*/ 	.word	0x00000000
        /*0520*/ 	.short	0x010a
        /*0522*/ 	.byte	0x13
	.zero		1


	//   ....[67]....
        /*0524*/ 	.word	0x00003700
        /*0528*/ 	.word	0x000000ff
        /*052c*/ 	.word	0x00000000
        /*0530*/ 	.short	0x010a
        /*0532*/ 	.byte	0x05
	.zero		1


	//   ....[68]....
        /*0534*/ 	.word	0x00003790
        /*0538*/ 	.word	0x000000ff
        /*053c*/ 	.word	0x00000000
        /*0540*/ 	.short	0x010a
        /*0542*/ 	.byte	0x05
	.zero		1


	//   ....[69]....
        /*0544*/ 	.word	0x00003820
        /*0548*/ 	.word	0x000000ff
        /*054c*/ 	.word	0x00000000
        /*0550*/ 	.short	0x010a
        /*0552*/ 	.byte	0x05
	.zero		1


	//   ....[70]....
        /*0554*/ 	.word	0x000038b0
        /*0558*/ 	.word	0x000000ff
        /*055c*/ 	.word	0x00000000
        /*0560*/ 	.short	0x010a
        /*0562*/ 	.byte	0x06
	.zero		1


	//   ....[71]....
        /*0564*/ 	.word	0x00003cf0
        /*0568*/ 	.word	0x00000000
        /*056c*/ 	.word	0x00000090
        /*0570*/ 	.short	0x010a
        /*0572*/ 	.byte	0xff
	.zero		1


	//   ....[72]....
        /*0574*/ 	.word	0x00003de0
        /*0578*/ 	.word	0x00000000
        /*057c*/ 	.word	0x00000000
        /*0580*/ 	.short	0x0101
        /*0582*/ 	.byte	0xff
	.zero		1


	//   ....[73]....
        /*0584*/ 	.word	0x00004100
        /*0588*/ 	.word	0x000000ff
        /*058c*/ 	.word	0x00000088
        /*0590*/ 	.short	0x010a
        /*0592*/ 	.byte	0x07
	.zero		1


	//   ....[74]....
        /*0594*/ 	.word	0x00004280
        /*0598*/ 	.word	0x000000ff
        /*059c*/ 	.word	0x00000078
        /*05a0*/ 	.short	0x010a
        /*05a2*/ 	.byte	0x07
	.zero		1


	//   ....[75]....
        /*05a4*/ 	.word	0x00004680
        /*05a8*/ 	.word	0x000000ff
        /*05ac*/ 	.word	0x00000070
        /*05b0*/ 	.short	0x010b
        /*05b2*/ 	.byte	0x07
	.zero		1


	//   ....[76]....
        /*05b4*/ 	.word	0x000046a0
        /*05b8*/ 	.word	0x000000ff
        /*05bc*/ 	.word	0x00000000
        /*05c0*/ 	.short	0x0101
        /*05c2*/ 	.byte	0x25
	.zero		1


	//   ....[77]....
        /*05c4*/ 	.word	0x000046e0
        /*05c8*/ 	.word	0x00000000
        /*05cc*/ 	.word	0x00000078
        /*05d0*/ 	.short	0x010a
        /*05d2*/ 	.byte	0xff
	.zero		1


	//   ....[78]....
        /*05d4*/ 	.word	0x00004a40
        /*05d8*/ 	.word	0x00000000
        /*05dc*/ 	.word	0x00000090
        /*05e0*/ 	.short	0x010a
        /*05e2*/ 	.byte	0xff
	.zero		1


	//   ....[79]....
        /*05e4*/ 	.word	0x00004b50
        /*05e8*/ 	.word	0x00000000
        /*05ec*/ 	.word	0x00000000
        /*05f0*/ 	.short	0x0101
        /*05f2*/ 	.byte	0xff
	.zero		1


	//   ....[80]....
        /*05f4*/ 	.word	0x00005520
        /*05f8*/ 	.word	0x000000ff
        /*05fc*/ 	.word	0x00000070
        /*0600*/ 	.short	0x010a
        /*0602*/ 	.byte	0x2b
	.zero		1


	//   ....[81]....
        /*0604*/ 	.word	0x00005530
        /*0608*/ 	.word	0x00000010
        /*060c*/ 	.word	0x000000b0
        /*0610*/ 	.short	0x010a
        /*0612*/ 	.byte	0xff
	.zero		1


	//   ....[82]....
        /*0614*/ 	.word	0x00005700
        /*0618*/ 	.word	0x000000ff
        /*061c*/ 	.word	0x00000070
        /*0620*/ 	.short	0x010a
        /*0622*/ 	.byte	0x2b
	.zero		1


	//   ....[83]....
        /*0624*/ 	.word	0x00005820
        /*0628*/ 	.word	0x000000ff
        /*062c*/ 	.word	0x00000000
        /*0630*/ 	.short	0x0101
        /*0632*/ 	.byte	0x04
	.zero		1


	//   ....[84]....
        /*0634*/ 	.word	0x00005890
        /*0638*/ 	.word	0x00000010
        /*063c*/ 	.word	0x000000b0
        /*0640*/ 	.short	0x010a
        /*0642*/ 	.byte	0xff
	.zero		1


	//   ....[85]....
        /*0644*/ 	.word	0x000061e0
        /*0648*/ 	.word	0x000000ff
        /*064c*/ 	.word	0x00000000
        /*0650*/ 	.short	0x0101
        /*0652*/ 	.byte	0x05
	.zero		1


	//   ....[86]....
        /*0654*/ 	.word	0x000078a0
        /*0658*/ 	.word	0x00000003
        /*065c*/ 	.word	0x00000100
        /*0660*/ 	.short	0x010a
        /*0662*/ 	.byte	0xff
	.zero		1


	//   ....[87]....
        /*0664*/ 	.word	0x00007900
        /*0668*/ 	.word	0x00000002
        /*066c*/ 	.word	0x00000038
        /*0670*/ 	.short	0x010a
        /*0672*/ 	.byte	0xff
	.zero		1


	//   ....[88]....
        /*0674*/ 	.word	0x00007960
        /*0678*/ 	.word	0x00000002
        /*067c*/ 	.word	0x00000038
        /*0680*/ 	.short	0x010a
        /*0682*/ 	.byte	0xff
	.zero		1


	//   ....[89]....
        /*0684*/ 	.word	0x000079b0
        /*0688*/ 	.word	0x00000002
        /*068c*/ 	.word	0x00000090
        /*0690*/ 	.short	0x010a
        /*0692*/ 	.byte	0xff
	.zero		1


	//   ....[90]....
        /*0694*/ 	.word	0x00007a10
        /*0698*/ 	.word	0x00000000
        /*069c*/ 	.word	0x00000000
        /*06a0*/ 	.short	0x010a
        /*06a2*/ 	.byte	0xff
	.zero		1


	//   ....[91]....
        /*06a4*/ 	.word	0x00007a70
        /*06a8*/ 	.word	0x00000000
        /*06ac*/ 	.word	0x00000000
        /*06b0*/ 	.short	0x010a
        /*06b2*/ 	.byte	0xff
	.zero		1


	//   ....[92]....
        /*06b4*/ 	.word	0x00007ad0
        /*06b8*/ 	.word	0x00000000
        /*06bc*/ 	.word	0x00000000
        /*06c0*/ 	.short	0x010a
        /*06c2*/ 	.byte	0xff
	.zero		1


	//   ....[93]....
        /*06c4*/ 	.word	0x00007b30
        /*06c8*/ 	.word	0x00000000
        /*06cc*/ 	.word	0x00000000
        /*06d0*/ 	.short	0x010a
        /*06d2*/ 	.byte	0xff
	.zero		1


	//   ....[94]....
        /*06d4*/ 	.word	0x00007b90
        /*06d8*/ 	.word	0x00000000
        /*06dc*/ 	.word	0x00000000
        /*06e0*/ 	.short	0x010a
        /*06e2*/ 	.byte	0xff
	.zero		1


	//   ....[95]....
        /*06e4*/ 	.word	0x00007bf0
        /*06e8*/ 	.word	0x00000000
        /*06ec*/ 	.word	0x00000000
        /*06f0*/ 	.short	0x010a
        /*06f2*/ 	.byte	0xff
	.zero		1


	//   ....[96]....
        /*06f4*/ 	.word	0x00007c40
        /*06f8*/ 	.word	0x00000000
        /*06fc*/ 	.word	0x000000f0
        /*0700*/ 	.short	0x010a
        /*0702*/ 	.byte	0xff
	.zero		1


	//   ....[97]....
        /*0704*/ 	.word	0x00007ca0
        /*0708*/ 	.word	0x00000000
        /*070c*/ 	.word	0x000000a0
        /*0710*/ 	.short	0x010a
        /*0712*/ 	.byte	0xff
	.zero		1


	//   ....[98]....
        /*0714*/ 	.word	0x00007cf0
        /*0718*/ 	.word	0x00000000
        /*071c*/ 	.word	0x00000090
        /*0720*/ 	.short	0x010a
        /*0722*/ 	.byte	0xff
	.zero		1


	//   ....[99]....
        /*0724*/ 	.word	0x00007d50
        /*0728*/ 	.word	0x00000000
        /*072c*/ 	.word	0x000000a0
        /*0730*/ 	.short	0x010a
        /*0732*/ 	.byte	0xff
	.zero		1


	//   ....[100]....
        /*0734*/ 	.word	0x00007da0
        /*0738*/ 	.word	0x00000000
        /*073c*/ 	.word	0x00000090
        /*0740*/ 	.short	0x010a
        /*0742*/ 	.byte	0xff
	.zero		1


	//   ....[101]....
        /*0744*/ 	.word	0x00007e00
        /*0748*/ 	.word	0x00000003
        /*074c*/ 	.word	0x000000d0
        /*0750*/ 	.short	0x010a
        /*0752*/ 	.byte	0xff
	.zero		1


	//   ....[102]....
        /*0754*/ 	.word	0x00007e60
        /*0758*/ 	.word	0x00000000
        /*075c*/ 	.word	0x00000000
        /*0760*/ 	.short	0x010a
        /*0762*/ 	.byte	0xff
	.zero		1


	//   ....[103]....
        /*0764*/ 	.word	0x00007ec0
        /*0768*/ 	.word	0x00000000
        /*076c*/ 	.word	0x00000000
        /*0770*/ 	.short	0x010a
        /*0772*/ 	.byte	0xff
	.zero		1


	//   ....[104]....
        /*0774*/ 	.word	0x00007f20
        /*0778*/ 	.word	0x00000000
        /*077c*/ 	.word	0x00000000
        /*0780*/ 	.short	0x010a
        /*0782*/ 	.byte	0xff
	.zero		1


	//   ....[105]....
        /*0784*/ 	.word	0x00007f80
        /*0788*/ 	.word	0x00000000
        /*078c*/ 	.word	0x00000000
        /*0790*/ 	.short	0x010a
        /*0792*/ 	.byte	0xff
	.zero		1


	//   ....[106]....
        /*0794*/ 	.word	0x00007fe0
        /*0798*/ 	.word	0x00000000
        /*079c*/ 	.word	0x00000000
        /*07a0*/ 	.short	0x010a
        /*07a2*/ 	.byte	0xff
	.zero		1


	//   ....[107]....
        /*07a4*/ 	.word	0x00008030
        /*07a8*/ 	.word	0x00000000
        /*07ac*/ 	.word	0x00000090
        /*07b0*/ 	.short	0x010a
        /*07b2*/ 	.byte	0xff
	.zero		1


	//   ....[108]....
        /*07b4*/ 	.word	0x00008090
        /*07b8*/ 	.word	0x00000000
        /*07bc*/ 	.word	0x00000088
        /*07c0*/ 	.short	0x010a
        /*07c2*/ 	.byte	0xff
	.zero		1


	//   ....[109]....
        /*07c4*/ 	.word	0x000080f0
        /*07c8*/ 	.word	0x00000003
        /*07cc*/ 	.word	0x00000078
        /*07d0*/ 	.short	0x010a
        /*07d2*/ 	.byte	0xff
	.zero		1


	//   ....[110]....
        /*07d4*/ 	.word	0x00008140
        /*07d8*/ 	.word	0x00000000
        /*07dc*/ 	.word	0x00000090
        /*07e0*/ 	.short	0x010a
        /*07e2*/ 	.byte	0xff
	.zero		1


	//   ....[111]....
        /*07e4*/ 	.word	0x000081a0
        /*07e8*/ 	.word	0x00000000
        /*07ec*/ 	.word	0x00000070
        /*07f0*/ 	.short	0x010a
        /*07f2*/ 	.byte	0xff
	.zero		1


	//   ....[112]....
        /*07f4*/ 	.word	0x000081f0
        /*07f8*/ 	.word	0x00000010
        /*07fc*/ 	.word	0x000000b0
        /*0800*/ 	.short	0x010a
        /*0802*/ 	.byte	0xff
	.zero		1


	//----- nvinfo : EIATTR_NUM_MBARRIERS
	.align		4
.L_47:
        /*0804*/ 	.byte	0x03, 0x38
        /*0806*/ 	.short	0x0022


	//----- nvinfo : EIATTR_EXIT_INSTR_OFFSETS
	.align		4
        /*0808*/ 	.byte	0x04, 0x1c
        /*080a*/ 	.short	(.L_49 - .L_48)


	//   ....[0]....
.L_48:
        /*080c*/ 	.word	0x000026c0


	//   ....[1]....
        /*0810*/ 	.word	0x00002bb0


	//   ....[2]....
        /*0814*/ 	.word	0x00002c10


	//   ....[3]....
        /*0818*/ 	.word	0x00003b10


	//   ....[4]....
        /*081c*/ 	.word	0x00004710


	//   ....[5]....
        /*0820*/ 	.word	0x00004750


	//   ....[6]....
        /*0824*/ 	.word	0x00007890


	//----- nvinfo : EIATTR_MAX_THREADS
	.align		4
.L_49:
        /*0828*/ 	.byte	0x04, 0x05
        /*082a*/ 	.short	(.L_51 - .L_50)
.L_50:
        /*082c*/ 	.word	0x00000100
        /*0830*/ 	.word	0x00000001
        /*0834*/ 	.word	0x00000001


	//----- nvinfo : EIATTR_CRS_STACK_SIZE
	.align		4
.L_51:
        /*0838*/ 	.byte	0x04, 0x1e
        /*083a*/ 	.short	(.L_53 - .L_52)
.L_52:
        /*083c*/ 	.word	0x00000000


	//----- nvinfo : EIATTR_CBANK_PARAM_SIZE
	.align		4
.L_53:
        /*0840*/ 	.byte	0x03, 0x19
        /*0842*/ 	.short	0x0800


	//----- nvinfo : EIATTR_PARAM_CBANK
	.align		4
        /*0844*/ 	.byte	0x04, 0x0a
        /*0846*/ 	.short	(.L_55 - .L_54)
	.align		4
.L_54:
        /*0848*/ 	.word	index@(.nv.constant0._ZN7cutlass13device_kernelINS_4gemm6kernel13GemmUniversalIN4cute5tupleIJiiiiEEENS1_10collective13CollectiveMmaINS1_35MainloopSm100TmaUmmaWarpSpecializedILi7ELi2ELi4ENS5_IJNS4_1CILi1EEESB_SB_EEEEENS5_IJNSA_ILi128EEENSA_ILi96EEESE_EEENS_12float_e4m3_tENS5_IJlSB_lEEESH_SI_NS4_8TiledMMAINS4_8MMA_AtomIJNS4_10MMA_TraitsINS4_19SM100_MMA_F8F6F4_SSEJSH_SH_fSE_SF_NS4_17integral_constantINS4_4UMMA5MajorELSP_0EEESQ_NSN_INSO_7ScaleInELSR_0EEESS_EEEEEENS4_6LayoutISC_NS5_IJNSA_ILi0EEESW_SW_EEEEENS5_IJNS4_10UnderscoreESZ_SZ_EEEEENS4_13SM90_TMA_LOADENS4_14ComposedLayoutINS4_7SwizzleILi3ELi4ELi3EEENS4_18smem_ptr_flag_bitsILi8EEENSV_INS5_IJNSA_ILi8EEESE_EEENS5_IJSE_SB_EEEEEEEvNS4_8identityES12_S1C_vS1D_EENS_8epilogue10collective18CollectiveEpilogueINS1F_23Sm100TmaWarpSpecializedILi1ELi1ELi96ELb0ELb0EEEJSG_NS5_IJNSV_ISE_SB_EENSV_ISF_SB_EEEEESH_SI_SH_SI_NS1F_6fusion15FusionCallbacksIS1J_NS1N_17LinearCombinationISH_fSH_fLNS_15FloatRoundStyleE2EEESG_S1M_JEEENS4_5SM1004TMEM4LOAD26SM100_TMEM_LOAD_32dp32b32xES12_NS13_INS14_ILi1ELi4ELi3EEES17_NSV_INS5_IJS18_NSA_ILi32EEEEEENS5_IJS1Y_SB_EEEEEEENS4_39AutoVectorizingCopyWithAssumedAlignmentILi128EEENS4_14SM90_TMA_STOREES22_S24_S24_EEEvvEEEEvNT_6ParamsE)
        /*084c*/ 	.short	0x0380
        /*084e*/ 	.short	0x0800


	//----- nvinfo : EIATTR_SW_WAR
	.align		4
.L_55:
        /*0850*/ 	.byte	0x04, 0x36
        /*0852*/ 	.short	(.L_57 - .L_56)
.L_56:
        /*0854*/ 	.word	0x00000008
.L_57:


//--------------------- .nv.callgraph             --------------------------
	.section	.nv.callgraph,"",@"SHT_CUDA_CALLGRAPH"
	.align	4
	.sectionentsize	8
	.align		4
        /*0000*/ 	.word	0x00000000
	.align		4
        /*0004*/ 	.word	0xffffffff
	.align		4
        /*0008*/ 	.word	index@(_ZN7cutlass13device_kernelINS_4gemm6kernel13GemmUniversalIN4cute5tupleIJiiiiEEENS1_10collective13CollectiveMmaINS1_35MainloopSm100TmaUmmaWarpSpecializedILi7ELi2ELi4ENS5_IJNS4_1CILi1EEESB_SB_EEEEENS5_IJNSA_ILi128EEENSA_ILi96EEESE_EEENS_12float_e4m3_tENS5_IJlSB_lEEESH_SI_NS4_8TiledMMAINS4_8MMA_AtomIJNS4_10MMA_TraitsINS4_19SM100_MMA_F8F6F4_SSEJSH_SH_fSE_SF_NS4_17integral_constantINS4_4UMMA5MajorELSP_0EEESQ_NSN_INSO_7ScaleInELSR_0EEESS_EEEEEENS4_6LayoutISC_NS5_IJNSA_ILi0EEESW_SW_EEEEENS5_IJNS4_10UnderscoreESZ_SZ_EEEEENS4_13SM90_TMA_LOADENS4_14ComposedLayoutINS4_7SwizzleILi3ELi4ELi3EEENS4_18smem_ptr_flag_bitsILi8EEENSV_INS5_IJNSA_ILi8EEESE_EEENS5_IJSE_SB_EEEEEEEvNS4_8identityES12_S1C_vS1D_EENS_8epilogue10collective18CollectiveEpilogueINS1F_23Sm100TmaWarpSpecializedILi1ELi1ELi96ELb0ELb0EEEJSG_NS5_IJNSV_ISE_SB_EENSV_ISF_SB_EEEEESH_SI_SH_SI_NS1F_6fusion15FusionCallbacksIS1J_NS1N_17LinearCombinationISH_fSH_fLNS_15FloatRoundStyleE2EEESG_S1M_JEEENS4_5SM1004TMEM4LOAD26SM100_TMEM_LOAD_32dp32b32xES12_NS13_INS14_ILi1ELi4ELi3EEES17_NSV_INS5_IJS18_NSA_ILi32EEEEEENS5_IJS1Y_SB_EEEEEEENS4_39AutoVectorizingCopyWithAssumedAlignmentILi128EEENS4_14SM90_TMA_STOREES22_S24_S24_EEEvvEEEEvNT_6ParamsE)
	.align		4
        /*000c*/ 	.word	index@(__assertfail)
	.align		4
        /*0010*/ 	.word	0x00000000
	.align		4
        /*0014*/ 	.word	0xfffffffe
	.align		4
        /*0018*/ 	.word	0x00000000
	.align		4
        /*001c*/ 	.word	0xfffffffd
	.align		4
        /*0020*/ 	.word	0x00000000
	.align		4
        /*0024*/ 	.word	0xfffffffc


//--------------------- .nv.constant4             --------------------------
	.section	.nv.constant4,"a",@progbits
	.align	8
	.align		8
.nv.constant4:
        /*0000*/ 	.dword	__assertfail
	.align		8
        /*0008*/ 	.dword	__unnamed_1
	.align		8
        /*0010*/ 	.dword	__unnamed_2
	.align		8
        /*0018*/ 	.dword	_ZN40_INTERNAL_b5630b75_4_k_cu_5652f579_282784cuda3std3__45__cpo5beginE
	.align		8
        /*0020*/ 	.dword	_ZN40_INTERNAL_b5630b75_4_k_cu_5652f579_282784cuda3std3__45__cpo3endE
	.align		8
        /*0028*/ 	.dword	_ZN40_INTERNAL_b5630b75_4_k_cu_5652f579_282784cuda3std3__45__cpo6cbeginE
	.align		8
        /*0030*/ 	.dword	_ZN40_INTERNAL_b5630b75_4_k_cu_5652f579_282784cuda3std3__45__cpo4cendE
	.align		8
        /*0038*/ 	.dword	_ZN40_INTERNAL_b5630b75_4_k_cu_5652f579_282784cuda3std3__442_GLOBAL__N__b5630b75_4_k_cu_5652f579_282786ignoreE
	.align		8
        /*0040*/ 	.dword	_ZN40_INTERNAL_b5630b75_4_k_cu_5652f579_282784cuda3std3__419piecewise_constructE
	.align		8
        /*0048*/ 	.dword	_ZN40_INTERNAL_b5630b75_4_k_cu_5652f579_282784cuda3std3__48in_placeE
	.align		8
        /*0050*/ 	.dword	_ZN40_INTERNAL_b5630b75_4_k_cu_5652f579_282784cuda3std6ranges3__45__cpo4swapE
	.align		8
        /*0058*/ 	.dword	_ZN40_INTERNAL_b5630b75_4_k_cu_5652f579_282784cuda3std6ranges3__45__cpo9iter_moveE
	.align		8
        /*0060*/ 	.dword	_ZN40_INTERNAL_b5630b75_4_k_cu_5652f579_282784cute7productE
	.align		8
        /*0068*/ 	.dword	_ZN40_INTERNAL_b5630b75_4_k_cu_5652f579_282784cute1_E
	.align		8
        /*0070*/ 	.dword	$str$25
	.align		8
        /*0078*/ 	.dword	$str$26
	.align		8
        /*0080*/ 	.dword	$str$27
	.align		8
        /*0088*/ 	.dword	$str$28


//--------------------- .text._ZN7cutlass13device_kernelINS_4gemm6kernel13GemmUniversalIN4cute5tupleIJiiiiEEENS1_10collective13CollectiveMmaINS1_35MainloopSm100TmaUmmaWarpSpecializedILi7ELi2ELi4ENS5_IJNS4_1CILi1EEESB_SB_EEEEENS5_IJNSA_ILi128EEENSA_ILi96EEESE_EEENS_12float_e4m3_tENS5_IJlSB_lEEESH_SI_NS4_8TiledMMAINS4_8MMA_AtomIJNS4_10MMA_TraitsINS4_19SM100_MMA_F8F6F4_SSEJSH_SH_fSE_SF_NS4_17integral_constantINS4_4UMMA5MajorELSP_0EEESQ_NSN_INSO_7ScaleInELSR_0EEESS_EEEEEENS4_6LayoutISC_NS5_IJNSA_ILi0EEESW_SW_EEEEENS5_IJNS4_10UnderscoreESZ_SZ_EEEEENS4_13SM90_TMA_LOADENS4_14ComposedLayoutINS4_7SwizzleILi3ELi4ELi3EEENS4_18smem_ptr_flag_bitsILi8EEENSV_INS5_IJNSA_ILi8EEESE_EEENS5_IJSE_SB_EEEEEEEvNS4_8identityES12_S1C_vS1D_EENS_8epilogue10collective18CollectiveEpilogueINS1F_23Sm100TmaWarpSpecializedILi1ELi1ELi96ELb0ELb0EEEJSG_NS5_IJNSV_ISE_SB_EENSV_ISF_SB_EEEEESH_SI_SH_SI_NS1F_6fusion15FusionCallbacksIS1J_NS1N_17LinearCombinationISH_fSH_fLNS_15FloatRoundStyleE2EEESG_S1M_JEEENS4_5SM1004TMEM4LOAD26SM100_TMEM_LOAD_32dp32b32xES12_NS13_INS14_ILi1ELi4ELi3EEES17_NSV_INS5_IJS18_NSA_ILi32EEEEEENS5_IJS1Y_SB_EEEEEEENS4_39AutoVectorizingCopyWithAssumedAlignmentILi128EEENS4_14SM90_TMA_STOREES22_S24_S24_EEEvvEEEEvNT_6ParamsE --------------------------
	.section	.text._ZN7cutlass13device_kernelINS_4gemm6kernel13GemmUniversalIN4cute5tupleIJiiiiEEENS1_10collective13CollectiveMmaINS1_35MainloopSm100TmaUmmaWarpSpecializedILi7ELi2ELi4ENS5_IJNS4_1CILi1EEESB_SB_EEEEENS5_IJNSA_ILi128EEENSA_ILi96EEESE_EEENS_12float_e4m3_tENS5_IJlSB_lEEESH_SI_NS4_8TiledMMAINS4_8MMA_AtomIJNS4_10MMA_TraitsINS4_19SM100_MMA_F8F6F4_SSEJSH_SH_fSE_SF_NS4_17integral_constantINS4_4UMMA5MajorELSP_0EEESQ_NSN_INSO_7ScaleInELSR_0EEESS_EEEEEENS4_6LayoutISC_NS5_IJNSA_ILi0EEESW_SW_EEEEENS5_IJNS4_10UnderscoreESZ_SZ_EEEEENS4_13SM90_TMA_LOADENS4_14ComposedLayoutINS4_7SwizzleILi3ELi4ELi3EEENS4_18smem_ptr_flag_bitsILi8EEENSV_INS5_IJNSA_ILi8EEESE_EEENS5_IJSE_SB_EEEEEEEvNS4_8identityES12_S1C_vS1D_EENS_8epilogue10collective18CollectiveEpilogueINS1F_23Sm100TmaWarpSpecializedILi1ELi1ELi96ELb0ELb0EEEJSG_NS5_IJNSV_ISE_SB_EENSV_ISF_SB_EEEEESH_SI_SH_SI_NS1F_6fusion15FusionCallbacksIS1J_NS1N_17LinearCombinationISH_fSH_fLNS_15FloatRoundStyleE2EEESG_S1M_JEEENS4_5SM1004TMEM4LOAD26SM100_TMEM_LOAD_32dp32b32xES12_NS13_INS14_ILi1ELi4ELi3EEES17_NSV_INS5_IJS18_NSA_ILi32EEEEEENS5_IJS1Y_SB_EEEEEEENS4_39AutoVectorizingCopyWithAssumedAlignmentILi128EEENS4_14SM90_TMA_STOREES22_S24_S24_EEEvvEEEEvNT_6ParamsE,"ax",@progbits
	.align	128
.text._ZN7cutlass13device_kernelINS_4gemm6kernel13GemmUniversalIN4cute5tupleIJiiiiEEENS1_10collective13CollectiveMmaINS1_35MainloopSm100TmaUmmaWarpSpecializedILi7ELi2ELi4ENS5_IJNS4_1CILi1EEESB_SB_EEEEENS5_IJNSA_ILi128EEENSA_ILi96EEESE_EEENS_12float_e4m3_tENS5_IJlSB_lEEESH_SI_NS4_8TiledMMAINS4_8MMA_AtomIJNS4_10MMA_TraitsINS4_19SM100_MMA_F8F6F4_SSEJSH_SH_fSE_SF_NS4_17integral_constantINS4_4UMMA5MajorELSP_0EEESQ_NSN_INSO_7ScaleInELSR_0EEESS_EEEEEENS4_6LayoutISC_NS5_IJNSA_ILi0EEESW_SW_EEEEENS5_IJNS4_10UnderscoreESZ_SZ_EEEEENS4_13SM90_TMA_LOADENS4_14ComposedLayoutINS4_7SwizzleILi3ELi4ELi3EEENS4_18smem_ptr_flag_bitsILi8EEENSV_INS5_IJNSA_ILi8EEESE_EEENS5_IJSE_SB_EEEEEEEvNS4_8identityES12_S1C_vS1D_EENS_8epilogue10collective18CollectiveEpilogueINS1F_23Sm100TmaWarpSpecializedILi1ELi1ELi96ELb0ELb0EEEJSG_NS5_IJNSV_ISE_SB_EENSV_ISF_SB_EEEEESH_SI_SH_SI_NS1F_6fusion15FusionCallbacksIS1J_NS1N_17LinearCombinationISH_fSH_fLNS_15FloatRoundStyleE2EEESG_S1M_JEEENS4_5SM1004TMEM4LOAD26SM100_TMEM_LOAD_32dp32b32xES12_NS13_INS14_ILi1ELi4ELi3EEES17_NSV_INS5_IJS18_NSA_ILi32EEEEEENS5_IJS1Y_SB_EEEEEEENS4_39AutoVectorizingCopyWithAssumedAlignmentILi128EEENS4_14SM90_TMA_STOREES22_S24_S24_EEEvvEEEEvNT_6ParamsE:
        .type           _ZN7cutlass13device_kernelINS_4gemm6kernel13GemmUniversalIN4cute5tupleIJiiiiEEENS1_10collective13CollectiveMmaINS1_35MainloopSm100TmaUmmaWarpSpecializedILi7ELi2ELi4ENS5_IJNS4_1CILi1EEESB_SB_EEEEENS5_IJNSA_ILi128EEENSA_ILi96EEESE_EEENS_12float_e4m3_tENS5_IJlSB_lEEESH_SI_NS4_8TiledMMAINS4_8MMA_AtomIJNS4_10MMA_TraitsINS4_19SM100_MMA_F8F6F4_SSEJSH_SH_fSE_SF_NS4_17integral_constantINS4_4UMMA5MajorELSP_0EEESQ_NSN_INSO_7ScaleInELSR_0EEESS_EEEEEENS4_6LayoutISC_NS5_IJNSA_ILi0EEESW_SW_EEEEENS5_IJNS4_10UnderscoreESZ_SZ_EEEEENS4_13SM90_TMA_LOADENS4_14ComposedLayoutINS4_7SwizzleILi3ELi4ELi3EEENS4_18smem_ptr_flag_bitsILi8EEENSV_INS5_IJNSA_ILi8EEESE_EEENS5_IJSE_SB_EEEEEEEvNS4_8identityES12_S1C_vS1D_EENS_8epilogue10collective18CollectiveEpilogueINS1F_23Sm100TmaWarpSpecializedILi1ELi1ELi96ELb0ELb0EEEJSG_NS5_IJNSV_ISE_SB_EENSV_ISF_SB_EEEEESH_SI_SH_SI_NS1F_6fusion15FusionCallbacksIS1J_NS1N_17LinearCombinationISH_fSH_fLNS_15FloatRoundStyleE2EEESG_S1M_JEEENS4_5SM1004TMEM4LOAD26SM100_TMEM_LOAD_32dp32b32xES12_NS13_INS14_ILi1ELi4ELi3EEES17_NSV_INS5_IJS18_NSA_ILi32EEEEEENS5_IJS1Y_SB_EEEEEEENS4_39AutoVectorizingCopyWithAssumedAlignmentILi128EEENS4_14SM90_TMA_STOREES22_S24_S24_EEEvvEEEEvNT_6ParamsE,@function
        .size           _ZN7cutlass13device_kernelINS_4gemm6kernel13GemmUniversalIN4cute5tupleIJiiiiEEENS1_10collective13CollectiveMmaINS1_35MainloopSm100TmaUmmaWarpSpecializedILi7ELi2ELi4ENS5_IJNS4_1CILi1EEESB_SB_EEEEENS5_IJNSA_ILi128EEENSA_ILi96EEESE_EEENS_12float_e4m3_tENS5_IJlSB_lEEESH_SI_NS4_8TiledMMAINS4_8MMA_AtomIJNS4_10MMA_TraitsINS4_19SM100_MMA_F8F6F4_SSEJSH_SH_fSE_SF_NS4_17integral_constantINS4_4UMMA5MajorELSP_0EEESQ_NSN_INSO_7ScaleInELSR_0EEESS_EEEEEENS4_6LayoutISC_NS5_IJNSA_ILi0EEESW_SW_EEEEENS5_IJNS4_10UnderscoreESZ_SZ_EEEEENS4_13SM90_TMA_LOADENS4_14ComposedLayoutINS4_7SwizzleILi3ELi4ELi3EEENS4_18smem_ptr_flag_bitsILi8EEENSV_INS5_IJNSA_ILi8EEESE_EEENS5_IJSE_SB_EEEEEEEvNS4_8identityES12_S1C_vS1D_EENS_8epilogue10collective18CollectiveEpilogueINS1F_23Sm100TmaWarpSpecializedILi1ELi1ELi96ELb0ELb0EEEJSG_NS5_IJNSV_ISE_SB_EENSV_ISF_SB_EEEEESH_SI_SH_SI_NS1F_6fusion15FusionCallbacksIS1J_NS1N_17LinearCombinationISH_fSH_fLNS_15FloatRoundStyleE2EEESG_S1M_JEEENS4_5SM1004TMEM4LOAD26SM100_TMEM_LOAD_32dp32b32xES12_NS13_INS14_ILi1ELi4ELi3EEES17_NSV_INS5_IJS18_NSA_ILi32EEEEEENS5_IJS1Y_SB_EEEEEEENS4_39AutoVectorizingCopyWithAssumedAlignmentILi128EEENS4_14SM90_TMA_STOREES22_S24_S24_EEEvvEEEEvNT_6ParamsE,(.L_x_139 - _ZN7cutlass13device_kernelINS_4gemm6kernel13GemmUniversalIN4cute5tupleIJiiiiEEENS1_10collective13CollectiveMmaINS1_35MainloopSm100TmaUmmaWarpSpecializedILi7ELi2ELi4ENS5_IJNS4_1CILi1EEESB_SB_EEEEENS5_IJNSA_ILi128EEENSA_ILi96EEESE_EEENS_12float_e4m3_tENS5_IJlSB_lEEESH_SI_NS4_8TiledMMAINS4_8MMA_AtomIJNS4_10MMA_TraitsINS4_19SM100_MMA_F8F6F4_SSEJSH_SH_fSE_SF_NS4_17integral_constantINS4_4UMMA5MajorELSP_0EEESQ_NSN_INSO_7ScaleInELSR_0EEESS_EEEEEENS4_6LayoutISC_NS5_IJNSA_ILi0EEESW_SW_EEEEENS5_IJNS4_10UnderscoreESZ_SZ_EEEEENS4_13SM90_TMA_LOADENS4_14ComposedLayoutINS4_7SwizzleILi3ELi4ELi3EEENS4_18smem_ptr_flag_bitsILi8EEENSV_INS5_IJNSA_ILi8EEESE_EEENS5_IJSE_SB_EEEEEEEvNS4_8identityES12_S1C_vS1D_EENS_8epilogue10collective18CollectiveEpilogueINS1F_23Sm100TmaWarpSpecializedILi1ELi1ELi96ELb0ELb0EEEJSG_NS5_IJNSV_ISE_SB_EENSV_ISF_SB_EEEEESH_SI_SH_SI_NS1F_6fusion15FusionCallbacksIS1J_NS1N_17LinearCombinationISH_fSH_fLNS_15FloatRoundStyleE2EEESG_S1M_JEEENS4_5SM1004TMEM4LOAD26SM100_TMEM_LOAD_32dp32b32xES12_NS13_INS14_ILi1ELi4ELi3EEES17_NSV_INS5_IJS18_NSA_ILi32EEEEEENS5_IJS1Y_SB_EEEEEEENS4_39AutoVectorizingCopyWithAssumedAlignmentILi128EEENS4_14SM90_TMA_STOREES22_S24_S24_EEEvvEEEEvNT_6ParamsE)
        .other          _ZN7cutlass13device_kernelINS_4gemm6kernel13GemmUniversalIN4cute5tupleIJiiiiEEENS1_10collective13CollectiveMmaINS1_35MainloopSm100TmaUmmaWarpSpecializedILi7ELi2ELi4ENS5_IJNS4_1CILi1EEESB_SB_EEEEENS5_IJNSA_ILi128EEENSA_ILi96EEESE_EEENS_12float_e4m3_tENS5_IJlSB_lEEESH_SI_NS4_8TiledMMAINS4_8MMA_AtomIJNS4_10MMA_TraitsINS4_19SM100_MMA_F8F6F4_SSEJSH_SH_fSE_SF_NS4_17integral_constantINS4_4UMMA5MajorELSP_0EEESQ_NSN_INSO_7ScaleInELSR_0EEESS_EEEEEENS4_6LayoutISC_NS5_IJNSA_ILi0EEESW_SW_EEEEENS5_IJNS4_10UnderscoreESZ_SZ_EEEEENS4_13SM90_TMA_LOADENS4_14ComposedLayoutINS4_7SwizzleILi3ELi4ELi3EEENS4_18smem_ptr_flag_bitsILi8EEENSV_INS5_IJNSA_ILi8EEESE_EEENS5_IJSE_SB_EEEEEEEvNS4_8identityES12_S1C_vS1D_EENS_8epilogue10collective18CollectiveEpilogueINS1F_23Sm100TmaWarpSpecializedILi1ELi1ELi96ELb0ELb0EEEJSG_NS5_IJNSV_ISE_SB_EENSV_ISF_SB_EEEEESH_SI_SH_SI_NS1F_6fusion15FusionCallbacksIS1J_NS1N_17LinearCombinationISH_fSH_fLNS_15FloatRoundStyleE2EEESG_S1M_JEEENS4_5SM1004TMEM4LOAD26SM100_TMEM_LOAD_32dp32b32xES12_NS13_INS14_ILi1ELi4ELi3EEES17_NSV_INS5_IJS18_NSA_ILi32EEEEEENS5_IJS1Y_SB_EEEEEEENS4_39AutoVectorizingCopyWithAssumedAlignmentILi128EEENS4_14SM90_TMA_STOREES22_S24_S24_EEEvvEEEEvNT_6ParamsE,@"STO_CUDA_ENTRY STV_DEFAULT"
_ZN7cutlass13device_kernelINS_4gemm6kernel13GemmUniversalIN4cute5tupleIJiiiiEEENS1_10collective13CollectiveMmaINS1_35MainloopSm100TmaUmmaWarpSpecializedILi7ELi2ELi4ENS5_IJNS4_1CILi1EEESB_SB_EEEEENS5_IJNSA_ILi128EEENSA_ILi96EEESE_EEENS_12float_e4m3_tENS5_IJlSB_lEEESH_SI_NS4_8TiledMMAINS4_8MMA_AtomIJNS4_10MMA_TraitsINS4_19SM100_MMA_F8F6F4_SSEJSH_SH_fSE_SF_NS4_17integral_constantINS4_4UMMA5MajorELSP_0EEESQ_NSN_INSO_7ScaleInELSR_0EEESS_EEEEEENS4_6LayoutISC_NS5_IJNSA_ILi0EEESW_SW_EEEEENS5_IJNS4_10UnderscoreESZ_SZ_EEEEENS4_13SM90_TMA_LOADENS4_14ComposedLayoutINS4_7SwizzleILi3ELi4ELi3EEENS4_18smem_ptr_flag_bitsILi8EEENSV_INS5_IJNSA_ILi8EEESE_EEENS5_IJSE_SB_EEEEEEEvNS4_8identityES12_S1C_vS1D_EENS_8epilogue10collective18CollectiveEpilogueINS1F_23Sm100TmaWarpSpecializedILi1ELi1ELi96ELb0ELb0EEEJSG_NS5_IJNSV_ISE_SB_EENSV_ISF_SB_EEEEESH_SI_SH_SI_NS1F_6fusion15FusionCallbacksIS1J_NS1N_17LinearCombinationISH_fSH_fLNS_15FloatRoundStyleE2EEESG_S1M_JEEENS4_5SM1004TMEM4LOAD26SM100_TMEM_LOAD_32dp32b32xES12_NS13_INS14_ILi1ELi4ELi3EEES17_NSV_INS5_IJS18_NSA_ILi32EEEEEENS5_IJS1Y_SB_EEEEEEENS4_39AutoVectorizingCopyWithAssumedAlignmentILi128EEENS4_14SM90_TMA_STOREES22_S24_S24_EEEvvEEEEvNT_6ParamsE:
[----:B------:R-:W1:Y:S01]  /*0000*/  LDC R1, c[0x0][0x37c] ;  /* 0x0000df00ff017b82 */ /* 0x000e620000000800 */
[----:B------:R-:W2:Y:S01]  /*0010*/  S2R R223, SR_TID.X ;  /* 0x0000000000df7919 */ /* 0x000ea20000002100 */
[----:B------:R-:W3:Y:S01]  /*0020*/  LDCU.64 UR4, c[0x0][0x890] ;  /* 0x00011200ff0477ac */ /* 0x000ee20008000a00 */
[----:B------:R-:W-:Y:S02]  /*0030*/  PRMT R216, RZ, 0x7610, R216 ;  /* 0x00007610ffd87816 */ /* 0x000fe400000000d8 */
[----:B------:R-:W-:Y:S01]  /*0040*/  ELECT P5, URZ, PT ;  /* 0x0000000000ff782f */ /* 0x000fe200038a0000 */
[----:B------:R-:W4:Y:S01]  /*0050*/  LDCU.64 UR40, c[0x0][0x358] ;  /* 0x00006b00ff2877ac */ /* 0x000f220008000a00 */
[----:B---3--:R-:W-:-:S04]  /*0060*/  UISETP.NE.U32.AND UP0, UPT, UR4, URZ, UPT ;  /* 0x000000ff0400728c */ /* 0x008fc8000bf05070 */
[----:B------:R-:W-:Y:S01]  /*0070*/  UISETP.NE.AND.EX UP0, UPT, UR5, URZ, UPT, UP0 ;  /* 0x000000ff0500728c */ /* 0x000fe2000bf05300 */
[----:B--2---:R-:W-:-:S05]  /*0080*/  SHF.R.U32.HI R225, RZ, 0x5, R223 ;  /* 0x00000005ffe17819 */ /* 0x004fca00000116df */
[----:B------:R-:W2:Y:S02]  /*0090*/  SHFL.IDX PT, R0, R225, RZ, 0x1f ;  /* 0x00001fffe1007589 */ /* 0x000ea400000e0000 */
[----:B--2---:R-:W-:Y:S01]  /*00a0*/  R2UR UR8, R0 ;  /* 0x00000000000872ca */ /* 0x004fe200000e0000 */
[----:B-1--4-:R-:W-:-:S14]  /*00b0*/  BRA.U UP0, `(.L_x_0) ;  /* 0x00000001002c7547 */ /* 0x012fdc000b800000 */
[----:B------:R-:W1:Y:S02]  /*00c0*/  LDCU.64 UR6, c[0x0][0x888] ;  /* 0x00011100ff0677ac */ /* 0x000e640008000a00 */
[----:B-1----:R-:W-:-:S04]  /*00d0*/  UISETP.NE.U32.AND UP0, UPT, UR6, URZ, UPT ;  /* 0x000000ff0600728c */ /* 0x002fc8000bf05070 */
[----:B------:R-:W-:-:S09]  /*00e0*/  UISETP.NE.AND.EX UP0, UPT, UR7, URZ, UPT, UP0 ;  /* 0x000000ff0700728c */ /* 0x000fd2000bf05300 */
[----:B------:R-:W-:Y:S05]  /*00f0*/  BRA.U !UP0, `(.L_x_1) ;  /* 0x0000000108107547 */ /* 0x000fea000b800000 */
[----:B------:R-:W1:Y:S02]  /*0100*/  LDC.64 R2, c[0x0][0x888] ;  /* 0x00022200ff027b82 */ /* 0x000e640000000a00 */
[----:B-1----:R1:W5:Y:S01]  /*0110*/  LDG.E R111, desc[UR40][R2.64] ;  /* 0x00000028026f7981 */ /* 0x002362000c1e1900 */
[----:B------:R-:W-:Y:S01]  /*0120*/  HFMA2 R216, -RZ, RZ, 0, 5.9604644775390625e-08 ;  /* 0x00000001ffd87431 */ /* 0x000fe200000001ff */
[----:B------:R-:W-:Y:S05]  /*0130*/  BRA `(.L_x_0) ;  /* 0x00000000000c7947 */ /* 0x000fea0003800000 */
.L_x_1:
[----:B------:R-:W1:Y:S01]  /*0140*/  LDCU UR6, c[0x0][0x880] ;  /* 0x00011000ff0677ac */ /* 0x000e620008000800 */
[----:B------:R-:W-:Y:S01]  /*0150*/  HFMA2 R216, -RZ, RZ, 0, 5.9604644775390625e-08 ;  /* 0x00000001ffd87431 */ /* 0x000fe200000001ff */
[----:B-1----:R-:W-:-:S07]  /*0160*/  MOV R111, UR6 ;  /* 0x00000006006f7c02 */ /* 0x002fce0008000f00 */
.L_x_0:
[----:B------:R-:W2:Y:S02]  /*0170*/  LDCU.64 UR6, c[0x0][0x8b0] ;  /* 0x00011600ff0677ac */ /* 0x000ea40008000a00 */
[----:B--2---:R-:W-:-:S04]  /*0180*/  UISETP.NE.U32.AND UP0, UPT, UR6, URZ, UPT ;  /* 0x000000ff0600728c */ /* 0x004fc8000bf05070 */
[----:B------:R-:W-:-:S09]  /*0190*/  UISETP.NE.AND.EX UP0, UPT, UR7, URZ, UPT, UP0 ;  /* 0x000000ff0700728c */ /* 0x000fd2000bf05300 */
[----:B------:R-:W-:Y:S05]  /*01a0*/  BRA.U UP0, `(.L_x_2) ;  /* 0x0000000100247547 */ /* 0x000fea000b800000 */
[----:B------:R-:W2:Y:S02]  /*01b0*/  LDCU.64 UR6, c[0x0][0x8a8] ;  /* 0x00011500ff0677ac */ /* 0x000ea40008000a00 */
[----:B--2---:R-:W-:-:S04]  /*01c0*/  UISETP.NE.U32.AND UP0, UPT, UR6, URZ, UPT ;  /* 0x000000ff0600728c */ /* 0x004fc8000bf05070 */
[----:B------:R-:W-:-:S09]  /*01d0*/  UISETP.NE.AND.EX UP0, UPT, UR7, URZ, UPT, UP0 ;  /* 0x000000ff0700728c */ /* 0x000fd2000bf05300 */
[----:B------:R-:W-:Y:S05]  /*01e0*/  BRA.U !UP0, `(.L_x_3) ;  /* 0x00000001080c7547 */ /* 0x000fea000b800000 */
[----:B------:R-:W2:Y:S02]  /*01f0*/  LDC.64 R106, c[0x0][0x8a8] ;  /* 0x00022a00ff6a7b82 */ /* 0x000ea40000000a00 */
[----:B--2---:R2:W5:Y:S01]  /*0200*/  LDG.E R106, desc[UR40][R106.64] ;  /* 0x000000286a6a7981 */ /* 0x004562000c1e1900 */
[----:B------:R-:W-:Y:S05]  /*0210*/  BRA `(.L_x_2) ;  /* 0x0000000000087947 */ /* 0x000fea0003800000 */
.L_x_3:
[----:B------:R-:W2:Y:S02]  /*0220*/  LDCU UR6, c[0x0][0x8a0] ;  /* 0x00011400ff0677ac */ /* 0x000ea40008000800 */
[----:B--2---:R-:W-:Y:S02]  /*0230*/  MOV R106, UR6 ;  /* 0x00000006006a7c02 */ /* 0x004fe40008000f00 */
.L_x_2:
[----:B------:R-:W-:Y:S01]  /*0240*/  IMAD.U32 R0, RZ, RZ, UR8 ;  /* 0x00000008ff007e24 */ /* 0x000fe2000f8e00ff */
[----:B------:R-:W-:Y:S04]  /*0250*/  BSSY.RECONVERGENT B0, `(.L_x_4) ;  /* 0x000000c000007945 */ /* 0x000fe80003800200 */
[C---:B------:R-:W-:Y:S02]  /*0260*/  ISETP.NE.OR P1, PT, R0.reuse, 0x1, !P5 ;  /* 0x000000010000780c */ /* 0x040fe40006f25670 */
[----:B------:R-:W-:-:S11]  /*0270*/  ISETP.NE.OR P0, PT, R0, 0x3, !P5 ;  /* 0x000000030000780c */ /* 0x000fd60006f05670 */
[----:B------:R-:W-:Y:S05]  /*0280*/  @P1 BRA `(.L_x_5) ;  /* 0x0000000000201947 */ /* 0x000fea0003800000 */
[----:B------:R-:W3:Y:S02]  /*0290*/  LDCU.64 UR6, c[0x0][0x348] ;  /* 0x00006900ff0677ac */ /* 0x000ee40008000a00 */
[----:B---3--:R-:W-:Y:S02]  /*02a0*/  UIADD3 UR10, UP1, UPT, UR6, 0x80, URZ ;  /* 0x00000080060a7890 */ /* 0x008fe4000ff3e0ff */
[----:B------:R-:W-:Y:S02]  /*02b0*/  UIADD3 UR6, UP0, UPT, UR6, 0x180, URZ ;  /* 0x0000018006067890 */ /* 0x000fe4000ff1e0ff */
[----:B------:R-:W-:Y:S02]  /*02c0*/  UIADD3.X UR11, UPT, UPT, URZ, UR7, URZ, UP1, !UPT ;  /* 0x00000007ff0b7290 */ /* 0x000fe40008ffe4ff */
[----:B------:R-:W-:-:S07]  /*02d0*/  UIADD3.X UR7, UPT, UPT, URZ, UR7, URZ, UP0, !UPT ;  /* 0x00000007ff077290 */ /* 0x000fce00087fe4ff */
[----:B------:R3:W-:Y:S02]  /*02e0*/  UTMACCTL.PF [UR10] ;  /* 0x000000000a0079b9 */ /* 0x0007e40008040000 */
[----:B------:R3:W-:Y:S02]  /*02f0*/  UTMACCTL.PF [UR6] ;  /* 0x00000000060079b9 */ /* 0x0007e40008040000 */
[----:B---3--:R-:W-:Y:S01]  /*0300*/  NOP ;  /* 0x0000000000007918 */ /* 0x008fe20000000000 */
.L_x_5:
[----:B------:R-:W-:Y:S05]  /*0310*/  BSYNC.RECONVERGENT B0 ;  /* 0x0000000000007941 */ /* 0x000fea0003800200 */
.L_x_4:
[----:B------:R-:W-:Y:S04]  /*0320*/  BSSY.RECONVERGENT B0, `(.L_x_6) ;  /* 0x000000a000007945 */ /* 0x000fe80003800200 */
        /* <DEDUP_REMOVED lines=9> */
.L_x_7:
[----:B------:R-:W-:Y:S05]  /*03c0*/  BSYNC.RECONVERGENT B0 ;  /* 0x0000000000007941 */ /* 0x000fea0003800200 */
.L_x_6:
[----:B------:R-:W3:Y:S01]  /*03d0*/  LDCU.64 UR6, c[0x0][0x888] ;  /* 0x00011100ff0677ac */ /* 0x000ee20008000a00 */
[----:B------:R-:W-:Y:S02]  /*03e0*/  UISETP.EQ.U32.AND UP1, UPT, UR4, URZ, UPT ;  /* 0x000000ff0400728c */ /* 0x000fe4000bf22070 */
[----:B------:R-:W-:Y:S02]  /*03f0*/  UPLOP3.LUT UP2, UPT, UPT, UPT, UPT, 0x80, 0x8 ;  /* 0x000000000008789c */ /* 0x000fe40003f4f070 */
[----:B---3--:R-:W-:-:S04]  /*0400*/  UISETP.NE.U32.AND UP0, UPT, UR6, URZ, UPT ;  /* 0x000000ff0600728c */ /* 0x008fc8000bf05070 */
[----:B------:R-:W-:-:S04]  /*0410*/  UISETP.NE.AND.EX UP0, UPT, UR7, URZ, UPT, UP0 ;  /* 0x000000ff0700728c */ /* 0x000fc8000bf05300 */
[----:B------:R-:W-:-:S04]  /*0420*/  UISETP.EQ.OR.EX UP3, UPT, UR5, URZ, !UP0, UP1 ;  /* 0x000000ff0500728c */ /* 0x000fc8000c762710 */
[----:B------:R-:W-:-:S05]  /*0430*/  UP2UR UR44, UPR, URZ, 0x8 ;  /* 0x00000008ff2c7883 */ /* 0x000fca0008000000 */
[----:B------:R-:W-:Y:S07]  /*0440*/  BRA.U !UP3, `(.L_x_8) ;  /* 0x000000010b207547 */ /* 0x000fee000b800000 */
[----:B------:R-:W-:Y:S01]  /*0450*/  UISETP.NE.U32.AND UP2, UPT, UR4, URZ, UPT ;  /* 0x000000ff0400728c */ /* 0x000fe2000bf45070 */
[----:B-----5:R-:W-:Y:S01]  /*0460*/  FSETP.NEU.AND P0, PT, R111, RZ, PT ;  /* 0x000000ff6f00720b */ /* 0x020fe20003f0d000 */
[----:B------:R-:W-:Y:S02]  /*0470*/  USEL UR4, URZ, 0xffffffff, UP0 ;  /* 0xffffffffff047887 */ /* 0x000fe40008000000 */
[----:B------:R-:W-:-:S10]  /*0480*/  UISETP.NE.AND.EX UP2, UPT, UR5, URZ, UPT, UP2 ;  /* 0x000000ff0500728c */ /* 0x000fd4000bf45320 */
[----:B------:R-:W-:Y:S01]  /*0490*/  VOTEU.ANY UP1, P0 ;  /* 0x0000000000ff7886 */ /* 0x000fe20000020100 */
[----:B------:R-:W-:-:S04]  /*04a0*/  @!UP2 USEL UR4, URZ, 0xffffffff, UP1 ;  /* 0xffffffffff04a887 */ /* 0x000fc80008800000 */
[----:B------:R-:W-:-:S04]  /*04b0*/  ULOP3.LUT UR4, UR4, 0x1, URZ, 0xc0, !UPT ;  /* 0x0000000104047892 */ /* 0x000fc8000f8ec0ff */
[----:B------:R-:W-:-:S11]  /*04c0*/  UISETP.NE.U32.AND UP2, UPT, UR4, 0x1, UPT ;  /* 0x000000010400788c */ /* 0x000fd6000bf45070 */
.L_x_8:
[----:B-1----:R-:W1:Y:S01]  /*04d0*/  SHFL.IDX PT, R2, R225, RZ, 0x1f ;  /* 0x00001fffe1027589 */ /* 0x002e6200000e0000 */
[----:B------:R-:W-:-:S04]  /*04e0*/  UISETP.NE.AND UP1, UPT, UR8, 0x2, UPT ;  /* 0x000000020800788c */ /* 0x000fc8000bf25270 */
[----:B------:R-:W-:Y:S01]  /*04f0*/  USEL UR6, URZ, 0x1, UP1 ;  /* 0x00000001ff067887 */ /* 0x000fe20008800000 */
[----:B-1----:R-:W-:-:S13]  /*0500*/  ISETP.NE.AND P0, PT, R2, RZ, PT ;  /* 0x000000ff0200720c */ /* 0x002fda0003f05270 */
[----:B------:R-:W-:Y:S05]  /*0510*/  @P0 BRA `(.L_x_9) ;  /* 0x0000000000600947 */ /* 0x000fea0003800000 */
[----:B------:R-:W1:Y:S01]  /*0520*/  S2UR UR5, SR_CgaCtaId ;  /* 0x00000000000579c3 */ /* 0x000e620000008800 */
[----:B------:R-:W-:Y:S01]  /*0530*/  UMOV UR7, 0x400 ;  /* 0x0000040000077882 */ /* 0x000fe20000000000 */
[----:B------:R-:W-:Y:S01]  /*0540*/  UMOV UR4, 0x1 ;  /* 0x0000000100047882 */ /* 0x000fe20000000000 */
[----:B------:R-:W-:Y:S01]  /*0550*/  ELECT P0, URZ, PT ;  /* 0x0000000000ff782f */ /* 0x000fe20003800000 */
[----:B------:R-:W-:-:S04]  /*0560*/  UIADD3 UR10, UPT, UPT, -UR4, 0x100000, URZ ;  /* 0x00100000040a7890 */ /* 0x000fc8000fffe1ff */
[----:B------:R-:W-:Y:S02]  /*0570*/  USHF.L.U32 UR11, UR10, 0xb, URZ ;  /* 0x0000000b0a0b7899 */ /* 0x000fe400080006ff */
[----:B------:R-:W-:Y:S02]  /*0580*/  USHF.L.U32 UR10, UR10, 0x1, URZ ;  /* 0x000000010a0a7899 */ /* 0x000fe400080006ff */
[----:B-1----:R-:W-:Y:S01]  /*0590*/  ULEA UR5, UR5, UR7, 0x18 ;  /* 0x0000000705057291 */ /* 0x002fe2000f8ec0ff */
[----:B------:R-:W1:Y:S11]  /*05a0*/  FENCE.VIEW.ASYNC.S ;  /* 0x00000000000073c6 */ /* 0x000e760000000000 */
[----:B-1----:R1:W3:Y:S01]  /*05b0*/  SYNCS.EXCH.64 URZ, [UR5], UR10 ;  /* 0x0000000a05ff75b2 */ /* 0x0022e20008000100 */
[----:B------:R1:W4:Y:S01]  /*05c0*/  SYNCS.EXCH.64 URZ, [UR5+0x38], UR10 ;  /* 0x0000380a05ff75b2 */ /* 0x0003220008000100 */
[----:B------:R1:W1:Y:S01]  /*05d0*/  SYNCS.EXCH.64 URZ, [UR5+0x8], UR10 ;  /* 0x0000080a05ff75b2 */ /* 0x0002620008000100 */
        /* <DEDUP_REMOVED lines=11> */
[----:B------:R-:W-:Y:S01]  /*0690*/  NOP ;  /* 0x0000000000007918 */ /* 0x000fe20000000000 */
.L_x_9:
[----:B------:R-:W2:Y:S01]  /*06a0*/  SHFL.IDX PT, R2, R225, RZ, 0x1f ;  /* 0x00001fffe1027589 */ /* 0x000ea200000e0000 */
[----:B------:R-:W-:Y:S01]  /*06b0*/  NOP ;  /* 0x0000000000007918 */ /* 0x000fe20000000000 */
[----:B--2---:R-:W-:-:S13]  /*06c0*/  ISETP.NE.AND P0, PT, R2, 0x1, PT ;  /* 0x000000010200780c */ /* 0x004fda0003f05270 */
[----:B------:R-:W-:Y:S05]  /*06d0*/  @P0 BRA `(.L_x_10) ;  /* 0x0000000000400947 */ /* 0x000fea0003800000 */
[----:B------:R-:W2:Y:S01]  /*06e0*/  S2UR UR7, SR_CgaCtaId ;  /* 0x00000000000779c3 */ /* 0x000ea20000008800 */
[----:B------:R-:W-:Y:S01]  /*06f0*/  UMOV UR9, 0x400 ;  /* 0x0000040000097882 */ /* 0x000fe20000000000 */
[----:B-1----:R-:W-:Y:S01]  /*0700*/  UMOV UR5, 0x20 ;  /* 0x0000002000057882 */ /* 0x002fe20000000000 */
[----:B------:R-:W-:Y:S01]  /*0710*/  UMOV UR4, 0x80 ;  /* 0x0000008000047882 */ /* 0x000fe20000000000 */
[----:B------:R-:W-:-:S04]  /*0720*/  UIADD3 UR10, UPT, UPT, -UR5, 0x100000, URZ ;  /* 0x00100000050a7890 */ /* 0x000fc8000fffe1ff */
[----:B------:R-:W-:Y:S02]  /*0730*/  USHF.L.U32 UR11, UR10, 0xb, URZ ;  /* 0x0000000b0a0b7899 */ /* 0x000fe400080006ff */
[----:B------:R-:W-:Y:S02]  /*0740*/  USHF.L.U32 UR10, UR10, 0x1, URZ ;  /* 0x000000010a0a7899 */ /* 0x000fe400080006ff */
[----:B------:R-:W-:-:S04]  /*0750*/  UIADD3 UR4, UPT, UPT, -UR4, 0x100000, URZ ;  /* 0x0010000004047890 */ /* 0x000fc8000fffe1ff */
[----:B------:R-:W-:Y:S02]  /*0760*/  USHF.L.U32 UR5, UR4, 0xb, URZ ;  /* 0x0000000b04057899 */ /* 0x000fe400080006ff */
[----:B------:R-:W-:Y:S01]  /*0770*/  USHF.L.U32 UR4, UR4, 0x1, URZ ;  /* 0x0000000104047899 */ /* 0x000fe200080006ff */
[----:B------:R-:W-:Y:S01]  /*0780*/  ELECT P0, URZ, PT ;  /* 0x0000000000ff782f */ /* 0x000fe20003800000 */
[----:B--2---:R-:W-:Y:S01]  /*0790*/  ULEA UR7, UR7, UR9, 0x18 ;  /* 0x0000000907077291 */ /* 0x004fe2000f8ec0ff */
[----:B------:R-:W1:Y:S11]  /*07a0*/  FENCE.VIEW.ASYNC.S ;  /* 0x00000000000073c6 */ /* 0x000e760000000000 */
[----:B-1----:R2:W1:Y:S01]  /*07b0*/  SYNCS.EXCH.64 URZ, [UR7+0x70], UR10 ;  /* 0x0000700a07ff75b2 */ /* 0x0024620008000100 */
[----:B------:R2:W1:Y:S02]  /*07c0*/  SYNCS.EXCH.64 URZ, [UR7+0x78], UR4 ;  /* 0x0000780407ff75b2 */ /* 0x0004640008000100 */
[----:B--2---:R-:W-:Y:S01]  /*07d0*/  NOP ;  /* 0x0000000000007918 */ /* 0x004fe20000000000 */
.L_x_10:
[----:B------:R-:W2:Y:S01]  /*07e0*/  SHFL.IDX PT, R2, R225, RZ, 0x1f ;  /* 0x00001fffe1027589 */ /* 0x000ea200000e0000 */
[----:B------:R-:W-:Y:S01]  /*07f0*/  NOP ;  /* 0x0000000000007918 */ /* 0x000fe20000000000 */
[----:B--2---:R-:W-:-:S13]  /*0800*/  ISETP.NE.AND P0, PT, R2, 0x3, PT ;  /* 0x000000030200780c */ /* 0x004fda0003f05270 */
[----:B------:R-:W-:Y:S05]  /*0810*/  @P0 BRA `(.L_x_11) ;  /* 0x0000000000300947 */ /* 0x000fea0003800000 */
[----:B-1----:R-:W1:Y:S01]  /*0820*/  S2UR UR5, SR_CgaCtaId ;  /* 0x00000000000579c3 */ /* 0x002e620000008800 */
        /* <DEDUP_REMOVED lines=8> */
[----:B-1----:R2:W1:Y:S01]  /*08b0*/  SYNCS.EXCH.64 URZ, [UR5+0x80], UR10 ;  /* 0x0000800a05ff75b2 */ /* 0x0024620008000100 */
[----:B------:R2:W1:Y:S02]  /*08c0*/  SYNCS.EXCH.64 URZ, [UR5+0x88], UR10 ;  /* 0x0000880a05ff75b2 */ /* 0x0004640008000100 */
[----:B--2---:R-:W-:Y:S01]  /*08d0*/  NOP ;  /* 0x0000000000007918 */ /* 0x004fe20000000000 */
.L_x_11:
[----:B------:R-:W2:Y:S01]  /*08e0*/  SHFL.IDX PT, R2, R225, RZ, 0x1f ;  /* 0x00001fffe1027589 */ /* 0x000ea200000e0000 */
[----:B------:R-:W-:Y:S01]  /*08f0*/  NOP ;  /* 0x0000000000007918 */ /* 0x000fe20000000000 */
[----:B--2---:R-:W-:-:S13]  /*0900*/  ISETP.NE.AND P0, PT, R2, 0x4, PT ;  /* 0x000000040200780c */ /* 0x004fda0003f05270 */
[----:B------:R-:W-:Y:S05]  /*0910*/  @P0 BRA `(.L_x_12) ;  /* 0x00000000004c0947 */ /* 0x000fea0003800000 */
[----:B-1----:R-:W1:Y:S01]  /*0920*/  S2UR UR5, SR_CgaCtaId ;  /* 0x00000000000579c3 */ /* 0x002e620000008800 */
[----:B------:R-:W-:Y:S01]  /*0930*/  UMOV UR9, 0x100 ;  /* 0x0000010000097882 */ /* 0x000fe20000000000 */
[----:B------:R-:W-:Y:S01]  /*0940*/  UMOV UR7, 0x400 ;  /* 0x0000040000077882 */ /* 0x000fe20000000000 */
[----:B------:R-:W-:Y:S01]  /*0950*/  USEL UR9, UR9, 0xe0, UP2 ;  /* 0x000000e009097887 */ /* 0x000fe20009000000 */
[----:B------:R-:W-:Y:S01]  /*0960*/  UMOV UR4, 0x1 ;  /* 0x0000000100047882 */ /* 0x000fe20000000000 */
[----:B------:R-:W-:Y:S01]  /*0970*/  ELECT P0, URZ, PT ;  /* 0x0000000000ff782f */ /* 0x000fe20003800000 */
[----:B------:R-:W-:-:S04]  /*0980*/  UIADD3 UR10, UPT, UPT, -UR4, 0x100000, URZ ;  /* 0x00100000040a7890 */ /* 0x000fc8000fffe1ff */
[----:B------:R-:W-:Y:S02]  /*0990*/  USHF.L.U32 UR11, UR10, 0xb, URZ ;  /* 0x0000000b0a0b7899 */ /* 0x000fe400080006ff */
[----:B------:R-:W-:Y:S02]  /*09a0*/  USHF.L.U32 UR10, UR10, 0x1, URZ ;  /* 0x000000010a0a7899 */ /* 0x000fe400080006ff */
[----:B------:R-:W-:-:S04]  /*09b0*/  UIADD3 UR12, UPT, UPT, -UR9, 0x100000, URZ ;  /* 0x00100000090c7890 */ /* 0x000fc8000fffe1ff */
[----:B------:R-:W-:Y:S02]  /*09c0*/  USHF.L.U32 UR13, UR12, 0xb, URZ ;  /* 0x0000000b0c0d7899 */ /* 0x000fe400080006ff */
[----:B------:R-:W-:Y:S02]  /*09d0*/  USHF.L.U32 UR12, UR12, 0x1, URZ ;  /* 0x000000010c0c7899 */ /* 0x000fe400080006ff */
[----:B-1----:R-:W-:Y:S01]  /*09e0*/  ULEA UR5, UR5, UR7, 0x18 ;  /* 0x0000000705057291 */ /* 0x002fe2000f8ec0ff */
[----:B------:R-:W1:Y:S11]  /*09f0*/  FENCE.VIEW.ASYNC.S ;  /* 0x00000000000073c6 */ /* 0x000e760000000000 */
[----:B-1----:R2:W1:Y:S01]  /*0a00*/  SYNCS.EXCH.64 URZ, [UR5+0x90], UR10 ;  /* 0x0000900a05ff75b2 */ /* 0x0024620008000100 */
[----:B------:R2:W1:Y:S01]  /*0a10*/  SYNCS.EXCH.64 URZ, [UR5+0xa0], UR12 ;  /* 0x0000a00c05ff75b2 */ /* 0x0004620008000100 */
[----:B------:R2:W1:Y:S01]  /*0a20*/  SYNCS.EXCH.64 URZ, [UR5+0x98], UR10 ;  /* 0x0000980a05ff75b2 */ /* 0x0004620008000100 */
[----:B------:R2:W1:Y:S02]  /*0a30*/  SYNCS.EXCH.64 URZ, [UR5+0xa8], UR12 ;  /* 0x0000a80c05ff75b2 */ /* 0x0004640008000100 */
[----:B--2---:R-:W-:Y:S01]  /*0a40*/  NOP ;  /* 0x0000000000007918 */ /* 0x004fe20000000000 */
.L_x_12:
        /* <DEDUP_REMOVED lines=18> */
[----:B------:R2:W1:Y:S01]  /*0b70*/  SYNCS.EXCH.64 URZ, [UR7+0xd0], UR4 ;  /* 0x0000d00407ff75b2 */ /* 0x0004620008000100 */
[----:B------:R2:W1:Y:S01]  /*0b80*/  SYNCS.EXCH.64 URZ, [UR7+0xb8], UR10 ;  /* 0x0000b80a07ff75b2 */ /* 0x0004620008000100 */
[----:B------:R2:W1:Y:S01]  /*0b90*/  SYNCS.EXCH.64 URZ, [UR7+0xd8], UR4 ;  /* 0x0000d80407ff75b2 */ /* 0x0004620008000100 */
[----:B------:R2:W1:Y:S01]  /*0ba0*/  SYNCS.EXCH.64 URZ, [UR7+0xc0], UR10 ;  /* 0x0000c00a07ff75b2 */ /* 0x0004620008000100 */
[----:B------:R2:W1:Y:S01]  /*0bb0*/  SYNCS.EXCH.64 URZ, [UR7+0xe0], UR4 ;  /* 0x0000e00407ff75b2 */ /* 0x0004620008000100 */
[----:B------:R2:W1:Y:S01]  /*0bc0*/  SYNCS.EXCH.64 URZ, [UR7+0xc8], UR10 ;  /* 0x0000c80a07ff75b2 */ /* 0x0004620008000100 */
[----:B------:R2:W1:Y:S02]  /*0bd0*/  SYNCS.EXCH.64 URZ, [UR7+0xe8], UR4 ;  /* 0x0000e80407ff75b2 */ /* 0x0004640008000100 */
[----:B--2---:R-:W-:Y:S01]  /*0be0*/  NOP ;  /* 0x0000000000007918 */ /* 0x004fe20000000000 */
.L_x_13:
        /* <DEDUP_REMOVED lines=18> */
.L_x_14:
[----:B-1----:R-:W1:Y:S01]  /*0d10*/  S2UR UR5, SR_CTAID.X ;  /* 0x00000000000579c3 */ /* 0x002e620000002500 */
[----:B------:R-:W-:-:S05]  /*0d20*/  CS2R.32 R215, SR_CgaSize ;  /* 0x0000000000d77805 */ /* 0x000fca0000008a00 */
[----:B------:R-:W-:-:S05]  /*0d30*/  IMAD R215, R215, -0xa0, RZ ;  /* 0xffffff60d7d77824 */ /* 0x000fca00078e02ff */
[----:B------:R-:W-:-:S14]  /*0d40*/  R2UR UR9, R215 ;  /* 0x00000000d70972ca */ /* 0x000fdc00000e0000 */
[----:B------:R-:W2:Y:S01]  /*0d50*/  LDCU UR9, c[0x0][UR9+0x2b0] ;  /* 0x00005600090977ac */ /* 0x000ea20008000800 */
[----:B------:R-:W-:Y:S01]  /*0d60*/  NOP ;  /* 0x0000000000007918 */ /* 0x000fe20000000000 */
[----:B------:R-:W-:-:S05]  /*0d70*/  CS2R.32 R215, SR_CgaSize ;  /* 0x0000000000d77805 */ /* 0x000fca0000008a00 */
[----:B------:R-:W-:-:S05]  /*0d80*/  IMAD R215, R215, -0xa0, RZ ;  /* 0xffffff60d7d77824 */ /* 0x000fca00078e02ff */
[----:B------:R-:W-:-:S14]  /*0d90*/  R2UR UR7, R215 ;  /* 0x00000000d70772ca */ /* 0x000fdc00000e0000 */
[----:B------:R-:W3:Y:S01]  /*0da0*/  LDCU UR7, c[0x0][UR7+0x2b4] ;  /* 0x00005680070777ac */ /* 0x000ee20008000800 */
[----:B------:R-:W4:Y:S08]  /*0db0*/  S2UR UR4, SR_CTAID.Y ;  /* 0x00000000000479c3 */ /* 0x000f300000002600 */
[----:B------:R-:W3:Y:S01]  /*0dc0*/  LDC R9, c[0x0][0xb24] ;  /* 0x0002c900ff097b82 */ /* 0x000ee20000000800 */
[----:B-1----:R-:W-:-:S02]  /*0dd0*/  I2FP.F32.U32 R4, UR5 ;  /* 0x0000000500047c45 */ /* 0x002fc40008201000 */
[----:B------:R-:W-:-:S05]  /*0de0*/  CS2R.32 R5, SR_CgaSize ;  /* 0x0000000000057805 */ /* 0x000fca0000008a00 */
[----:B------:R-:W-:-:S06]  /*0df0*/  IMAD R5, R5, -0xa0, RZ ;  /* 0xffffff6005057824 */ /* 0x000fcc00078e02ff */
[----:B------:R-:W1:Y:S01]  /*0e00*/  LDC R5, c[0x0][R5+0x2a0] ;  /* 0x0000a80005057b82 */ /* 0x000e620000000800 */
[----:B------:R-:W-:Y:S01]  /*0e10*/  MOV R215, UR5 ;  /* 0x0000000500d77c02 */ /* 0x000fe20008000f00 */
[----:B--2---:R-:W-:Y:S01]  /*0e20*/  FMUL R4, R4, UR9 ;  /* 0x0000000904047c20 */ /* 0x004fe20008400000 */
[----:B----4-:R-:W-:Y:S02]  /*0e30*/  I2FP.F32.U32 R2, UR4 ;  /* 0x0000000400027c45 */ /* 0x010fe40008201000 */
[----:B------:R-:W-:-:S05]  /*0e40*/  CS2R.32 R3, SR_CgaSize ;  /* 0x0000000000037805 */ /* 0x000fca0000008a00 */
[----:B------:R-:W-:-:S06]  /*0e50*/  IMAD R3, R3, -0xa0, RZ ;  /* 0xffffff6003037824 */ /* 0x000fcc00078e02ff */
[----:B------:R-:W2:Y:S01]  /*0e60*/  LDC R3, c[0x0][R3+0x2a4] ;  /* 0x0000a90003037b82 */ /* 0x000ea20000000800 */
[----:B------:R-:W4:Y:S01]  /*0e70*/  F2I.U32.TRUNC.NTZ R214, R4 ;  /* 0x0000000400d67305 */ /* 0x000f22000020f000 */
[----:B------:R-:W-:Y:S01]  /*0e80*/  MOV R213, UR4 ;  /* 0x0000000400d57c02 */ /* 0x000fe20008000f00 */
[----:B---3--:R-:W-:-:S05]  /*0e90*/  FMUL R2, R2, UR7 ;  /* 0x0000000702027c20 */ /* 0x008fca0008400000 */
[----:B------:R-:W-:Y:S01]  /*0ea0*/  BAR.SYNC.DEFER_BLOCKING 0x0 ;  /* 0x0000000000007b1d */ /* 0x000fe20000010000 */
[----:B------:R-:W-:-:S05]  /*0eb0*/  ISETP.GE.AND P0, PT, R9, 0x1, PT ;  /* 0x000000010900780c */ /* 0x000fca0003f06270 */
[----:B------:R-:W3:Y:S02]  /*0ec0*/  F2I.U32.TRUNC.NTZ R212, R2 ;  /* 0x0000000200d47305 */ /* 0x000ee4000020f000 */
[----:B------:R-:W2:Y:S01]  /*0ed0*/  S2UR UR36, SR_CTAID.Z ;  /* 0x00000000002479c3 */ /* 0x000ea20000002700 */
[----:B----4-:R-:W-:-:S05]  /*0ee0*/  IADD3 R214, PT, PT, -R214, RZ, RZ ;  /* 0x000000ffd6d67210 */ /* 0x010fca0007ffe1ff */
[----:B-1----:R-:W-:Y:S01]  /*0ef0*/  IMAD R214, R5, R214, UR5 ;  /* 0x0000000505d67e24 */ /* 0x002fe2000f8e02d6 */
[----:B---3--:R-:W-:-:S05]  /*0f00*/  IADD3 R212, PT, PT, -R212, RZ, RZ ;  /* 0x000000ffd4d47210 */ /* 0x008fca0007ffe1ff */
[----:B--2---:R-:W-:Y:S01]  /*0f10*/  IMAD R212, R3, R212, UR4 ;  /* 0x0000000403d47e24 */ /* 0x004fe2000f8e02d4 */
[----:B------:R-:W-:Y:S06]  /*0f20*/  @!P0 BRA `(.L_x_15) ;  /* 0x0000000000b88947 */ /* 0x000fec0003800000 */
[----:B------:R-:W1:Y:S01]  /*0f30*/  LDC.64 R4, c[0x0][0xb18] ;  /* 0x0002c600ff047b82 */ /* 0x000e620000000a00 */
[----:B------:R-:W-:-:S07]  /*0f40*/  ISETP.NE.AND P0, PT, R9, 0x1, PT ;  /* 0x000000010900780c */ /* 0x000fce0003f05270 */
[----:B------:R-:W2:Y:S08]  /*0f50*/  LDC R10, c[0x0][0xb0c] ;  /* 0x0002c300ff0a7b82 */ /* 0x000eb00000000800 */
[----:B------:R-:W3:Y:S08]  /*0f60*/  LDC R11, c[0x0][0x370] ;  /* 0x0000dc00ff0b7b82 */ /* 0x000ef00000000800 */
[----:B------:R-:W4:Y:S01]  /*0f70*/  LDC R12, c[0x0][0x374] ;  /* 0x0000dd00ff0c7b82 */ /* 0x000f220000000800 */
[----:B-1----:R-:W-:-:S07]  /*0f80*/  ISETP.NE.AND P1, PT, R4, 0x1, PT ;  /* 0x000000010400780c */ /* 0x002fce0003f25270 */
[----:B------:R-:W3:Y:S01]  /*0f90*/  LDC.64 R6, c[0x0][0xb10] ;  /* 0x0002c400ff067b82 */ /* 0x000ee20000000a00 */
[----:B--2---:R-:W-:-:S07]  /*0fa0*/  ISETP.NE.AND P2, PT, R10, 0x1, PT ;  /* 0x000000010a00780c */ /* 0x004fce0003f45270 */
[----:B------:R-:W1:Y:S08]  /*0fb0*/  LDC R8, c[0x0][0xb20] ;  /* 0x0002c800ff087b82 */ /* 0x000e700000000800 */
[----:B------:R-:W2:Y:S01]  /*0fc0*/  LDC.64 R2, c[0x0][0xb28] ;  /* 0x0002ca00ff027b82 */ /* 0x000ea20000000a00 */
[----:B----4-:R-:W-:-:S04]  /*0fd0*/  IMAD.HI.U32 R13, R12, R5, RZ ;  /* 0x000000050c0d7227 */ /* 0x010fc800078e00ff */
[----:B------:R-:W-:-:S04]  /*0fe0*/  IMAD.HI.U32 R5, R213, R5, RZ ;  /* 0x00000005d5057227 */ /* 0x000fc800078e00ff */
[----:B---3--:R-:W-:-:S04]  /*0ff0*/  IMAD.HI.U32 R14, R11, R6, RZ ;  /* 0x000000060b0e7227 */ /* 0x008fc800078e00ff */
[----:B------:R-:W-:Y:S01]  /*1000*/  IMAD.HI.U32 R16, R215, R6, RZ ;  /* 0x00000006d7107227 */ /* 0x000fe200078e00ff */
[-C--:B------:R-:W-:Y:S02]  /*1010*/  @P2 SHF.R.U32.HI R11, RZ, R7.reuse, R14 ;  /* 0x00000007ff0b2219 */ /* 0x080fe4000001160e */
[-C--:B-1----:R-:W-:Y:S02]  /*1020*/  @P1 SHF.R.U32.HI R12, RZ, R8.reuse, R13 ;  /* 0x00000008ff0c1219 */ /* 0x082fe4000001160d */
[----:B------:R-:W-:Y:S02]  /*1030*/  SHF.R.U32.HI R8, RZ, R8, R5 ;  /* 0x00000008ff087219 */ /* 0x000fe40000011605 */
[----:B------:R-:W-:Y:S02]  /*1040*/  SHF.R.U32.HI R16, RZ, R7, R16 ;  /* 0x00000007ff107219 */ /* 0x000fe40000011610 */
[----:B------:R-:W-:Y:S01]  /*1050*/  SEL R5, R213, R8, !P1 ;  /* 0x00000008d5057207 */ /* 0x000fe20004800000 */
[----:B--2---:R-:W-:Y:S01]  /*1060*/  IMAD.HI.U32 R14, R12, R2, RZ ;  /* 0x000000020c0e7227 */ /* 0x004fe200078e00ff */
[----:B------:R-:W-:-:S03]  /*1070*/  SEL R7, R215, R16, !P2 ;  /* 0x00000010d7077207 */ /* 0x000fc60005000000 */
[----:B------:R-:W-:Y:S01]  /*1080*/  IMAD.HI.U32 R6, R11, R2, RZ ;  /* 0x000000020b067227 */ /* 0x000fe200078e00ff */
[----:B------:R-:W-:-:S04]  /*1090*/  @P0 SHF.R.U32.HI R12, RZ, R3, R14 ;  /* 0x00000003ff0c0219 */ /* 0x000fc8000001160e */
[----:B------:R-:W-:Y:S01]  /*10a0*/  @P0 SHF.R.U32.HI R11, RZ, R3, R6 ;  /* 0x00000003ff0b0219 */ /* 0x000fe20000011606 */
[----:B------:R-:W-:-:S04]  /*10b0*/  IMAD R12, R12, R9, RZ ;  /* 0x000000090c0c7224 */ /* 0x000fc800078e02ff */
[----:B------:R-:W-:Y:S01]  /*10c0*/  IMAD R6, R11, R9, RZ ;  /* 0x000000090b067224 */ /* 0x000fe200078e02ff */
[----:B------:R-:W-:-:S04]  /*10d0*/  ISETP.GE.AND P1, PT, R5, R12, PT ;  /* 0x0000000c0500720c */ /* 0x000fc80003f26270 */
[----:B------:R-:W-:Y:S01]  /*10e0*/  ISETP.GE.OR P1, PT, R7, R6, P1 ;  /* 0x000000060700720c */ /* 0x000fe20000f26670 */
[----:B------:R-:W-:-:S05]  /*10f0*/  IMAD.HI.U32 R6, R5, R2, RZ ;  /* 0x0000000205067227 */ /* 0x000fca00078e00ff */
[----:B------:R-:W-:-:S04]  /*1100*/  SHF.R.U32.HI R6, RZ, R3, R6 ;  /* 0x00000003ff067219 */ /* 0x000fc80000011606 */
[----:B------:R-:W-:-:S03]  /*1110*/  SEL R6, R5, R6, !P0 ;  /* 0x0000000605067207 */ /* 0x000fc60004000000 */
[----:B------:R-:W-:Y:S01]  /*1120*/  @!P1 IMAD.HI.U32 R8, R7, R2, RZ ;  /* 0x0000000207089227 */ /* 0x000fe200078e00ff */
[----:B------:R-:W-:-:S04]  /*1130*/  IADD3 R2, PT, PT, -R6, RZ, RZ ;  /* 0x000000ff06027210 */ /* 0x000fc80007ffe1ff */
[----:B------:R-:W-:Y:S01]  /*1140*/  @!P1 SHF.R.U32.HI R8, RZ, R3, R8 ;  /* 0x00000003ff089219 */ /* 0x000fe20000011608 */
[----:B------:R-:W-:-:S03]  /*1150*/  IMAD R2, R9, R2, R5 ;  /* 0x0000000209027224 */ /* 0x000fc600078e0205 */
[----:B------:R-:W-:Y:S02]  /*1160*/  @!P1 SEL R3, R7, R8, !P0 ;  /* 0x0000000807039207 */ /* 0x000fe40004000000 */
[----:B------:R-:W-:-:S03]  /*1170*/  IADD3 R8, PT, PT, -R5, RZ, RZ ;  /* 0x000000ff05087210 */ /* 0x000fc60007ffe1ff */
[--C-:B------:R-:W-:Y:S02]  /*1180*/  @!P1 IMAD.IADD R6, R6, 0x1, -R3.reuse ;  /* 0x0000000106069824 */ /* 0x100fe400078e0a03 */
[----:B------:R-:W-:Y:S01]  /*1190*/  @!P1 IMAD R3, R2, R11, R3 ;  /* 0x0000000b02039224 */ /* 0x000fe200078e0203 */
[----:B------:R-:W-:Y:S01]  /*11a0*/  IADD3 R2, PT, PT, -R7, RZ, RZ ;  /* 0x000000ff07027210 */ /* 0x000fe20007ffe1ff */
[----:B------:R-:W-:Y:S02]  /*11b0*/  @!P1 IMAD R5, R6, R9, R7 ;  /* 0x0000000906059224 */ /* 0x000fe400078e0207 */
[----:B------:R-:W-:Y:S02]  /*11c0*/  IMAD R8, R4, R8, R213 ;  /* 0x0000000804087224 */ /* 0x000fe400078e02d5 */
[----:B------:R-:W-:Y:S02]  /*11d0*/  @!P1 IMAD.MOV.U32 R7, RZ, RZ, R3 ;  /* 0x000000ffff079224 */ /* 0x000fe400078e0003 */
[----:B------:R-:W-:-:S02]  /*11e0*/  IMAD R2, R10, R2, R215 ;  /* 0x000000020a027224 */ /* 0x000fc400078e02d7 */
[----:B------:R-:W-:Y:S02]  /*11f0*/  IMAD R213, R5, R4, R8 ;  /* 0x0000000405d57224 */ /* 0x000fe400078e0208 */
[----:B------:R-:W-:Y:S02]  /*1200*/  IMAD R215, R7, R10, R2 ;  /* 0x0000000a07d77224 */ /* 0x000fe400078e0202 */
.L_x_15:
[----:B------:R-:W1:Y:S01]  /*1210*/  LDCU UR4, c[0x0][0xb30] ;  /* 0x00016600ff0477ac */ /* 0x000e620008000800 */
[----:B------:R-:W2:Y:S08]  /*1220*/  S2UR UR37, SR_CgaCtaId ;  /* 0x00000000002579c3 */ /* 0x000eb00000008800 */
[----:B------:R-:W3:Y:S01]  /*1230*/  LDC R102, c[0x0][0xb24] ;  /* 0x0002c900ff667b82 */ /* 0x000ee20000000800 */
[----:B-1----:R-:W-:-:S09]  /*1240*/  UISETP.NE.AND UP1, UPT, UR4, 0x1, UPT ;  /* 0x000000010400788c */ /* 0x002fd2000bf25270 */
[----:B--2---:R-:W-:Y:S05]  /*1250*/  BRA.U UP1, `(.L_x_16) ;  /* 0x0000000101407547 */ /* 0x004fea000b800000 */
[----:B------:R-:W1:Y:S08]  /*1260*/  LDC.64 R4, c[0x0][0xb10] ;  /* 0x0002c400ff047b82 */ /* 0x000e700000000a00 */
[----:B------:R-:W2:Y:S08]  /*1270*/  LDC.64 R2, c[0x0][0xb18] ;  /* 0x0002c600ff027b82 */ /* 0x000eb00000000a00 */
[----:B------:R-:W4:Y:S08]  /*1280*/  LDC R6, c[0x0][0xb20] ;  /* 0x0002c800ff067b82 */ /* 0x000f300000000800 */
[----:B------:R-:W3:Y:S01]  /*1290*/  LDC R8, c[0x0][0xb0c] ;  /* 0x0002c300ff087b82 */ /* 0x000ee20000000800 */
[----:B-1----:R-:W-:-:S05]  /*12a0*/  IMAD.HI.U32 R4, R215, R4, RZ ;  /* 0x00000004d7047227 */ /* 0x002fca00078e00ff */
[----:B------:R-:W-:Y:S01]  /*12b0*/  SHF.R.U32.HI R4, RZ, R5, R4 ;  /* 0x00000005ff047219 */ /* 0x000fe20000011604 */
[----:B--2---:R-:W-:Y:S01]  /*12c0*/  IMAD.HI.U32 R3, R213, R3, RZ ;  /* 0x00000003d5037227 */ /* 0x004fe200078e00ff */
[----:B------:R-:W-:-:S04]  /*12d0*/  ISETP.NE.AND P0, PT, R2, 0x1, PT ;  /* 0x000000010200780c */ /* 0x000fc80003f05270 */
[----:B----4-:R-:W-:-:S04]  /*12e0*/  SHF.R.U32.HI R6, RZ, R6, R3 ;  /* 0x00000006ff067219 */ /* 0x010fc80000011603 */
[----:B------:R-:W-:Y:S02]  /*12f0*/  SEL R3, R213, R6, !P0 ;  /* 0x00000006d5037207 */ /* 0x000fe40004000000 */
[----:B---3--:R-:W-:-:S04]  /*1300*/  ISETP.NE.AND P1, PT, R8, 0x1, PT ;  /* 0x000000010800780c */ /* 0x008fc80003f25270 */
[----:B------:R-:W-:-:S05]  /*1310*/  SEL R4, R215, R4, !P1 ;  /* 0x00000004d7047207 */ /* 0x000fca0004800000 */
[----:B------:R-:W-:Y:S02]  /*1320*/  IMAD.IADD R5, R3, 0x1, -R4 ;  /* 0x0000000103057824 */ /* 0x000fe400078e0a04 */
[----:B------:R-:W-:Y:S02]  /*1330*/  IMAD.IADD R3, R4, 0x1, -R3 ;  /* 0x0000000104037824 */ /* 0x000fe400078e0a03 */
[----:B------:R-:W-:Y:S02]  /*1340*/  IMAD R215, R5, R8, R215 ;  /* 0x0000000805d77224 */ /* 0x000fe400078e02d7 */
[----:B------:R-:W-:-:S07]  /*1350*/  IMAD R213, R3, R2, R213 ;  /* 0x0000000203d57224 */ /* 0x000fce00078e02d5 */
.L_x_16:
[----:B------:R-:W-:Y:S01]  /*1360*/  BAR.SYNC.DEFER_BLOCKING 0x0 ;  /* 0x0000000000007b1d */ /* 0x000fe20000010000 */
[----:B------:R-:W-:Y:S01]  /*1370*/  UISETP.NE.AND UP1, UPT, UR8, 0x2, UPT ;  /* 0x000000020800788c */ /* 0x000fe2000bf25270 */
[----:B------:R-:W-:Y:S02]  /*1380*/  ISETP.NE.OR P5, PT, R0, 0x2, !P5 ;  /* 0x000000020000780c */ /* 0x000fe40006fa5670 */
[----:B------:R-:W-:-:S06]  /*1390*/  LOP3.LUT R2, R223, 0x1f, RZ, 0xc0, !PT ;  /* 0x0000001fdf027812 */ /* 0x000fcc00078ec0ff */
[----:B------:R-:W-:Y:S05]  /*13a0*/  BRA.U UP1, `(.L_x_17) ;  /* 0x0000001101cc7547 */ /* 0x000fea000b800000 */
[----:B------:R-:W1:Y:S01]  /*13b0*/  LDCU UR15, c[0x0][0x38c] ;  /* 0x00007180ff0f77ac */ /* 0x000e620008000800 */
[----:B------:R-:W2:Y:S01]  /*13c0*/  LDC R9, c[0x0][0x370] ;  /* 0x0000dc00ff097b82 */ /* 0x000ea20000000800 */
[----:B------:R-:W-:Y:S01]  /*13d0*/  PLOP3.LUT P1, PT, PT, PT, UP2, 0x80, 0x8 ;  /* 0x000000000008781c */ /* 0x000fe20003f2f028 */
[----:B------:R-:W-:Y:S01]  /*13e0*/  HFMA2 R12, -RZ, RZ, 0, 0 ;  /* 0x00000000ff0c7431 */ /* 0x000fe200000001ff */
[----:B------:R-:W-:Y:S01]  /*13f0*/  ISETP.EQ.OR P4, PT, R2, RZ, P5 ;  /* 0x000000ff0200720c */ /* 0x000fe20002f82670 */
[----:B------:R-:W-:Y:S01]  /*1400*/  IMAD.MOV.U32 R15, RZ, RZ, 0x1 ;  /* 0x00000001ff0f7424 */ /* 0x000fe200078e00ff */
[----:B------:R-:W-:Y:S01]  /*1410*/  PLOP3.LUT P1, PT, P1, PT, PT, 0x8, 0x80 ;  /* 0x000000000080781c */ /* 0x000fe20000f2e170 */
[----:B------:R-:W-:Y:S01]  /*1420*/  IMAD.MOV.U32 R14, RZ, RZ, RZ ;  /* 0x000000ffff0e7224 */ /* 0x000fe200078e00ff */
[----:B------:R-:W-:Y:S01]  /*1430*/  MOV R8, 0x1 ;  /* 0x0000000100087802 */ /* 0x000fe20000000f00 */
[----:B------:R-:W4:Y:S01]  /*1440*/  LDC R0, c[0x0][0x374] ;  /* 0x0000dd00ff007b82 */ /* 0x000f220000000800 */
[----:B------:R-:W-:Y:S01]  /*1450*/  IMAD.MOV.U32 R10, RZ, RZ, RZ ;  /* 0x000000ffff0a7224 */ /* 0x000fe200078e00ff */
[----:B------:R-:W2:Y:S01]  /*1460*/  LDCU.64 UR24, c[0x0][0x348] ;  /* 0x00006900ff1877ac */ /* 0x000ea20008000a00 */
[----:B------:R-:W-:Y:S01]  /*1470*/  UMOV UR13, URZ ;  /* 0x000000ff000d7c82 */ /* 0x000fe20008000000 */
[----:B-1----:R-:W-:-:S04]  /*1480*/  UIADD3 UR5, UPT, UPT, UR15, 0x7f, URZ ;  /* 0x0000007f0f057890 */ /* 0x002fc8000fffe0ff */
[----:B------:R-:W-:-:S04]  /*1490*/  USHF.R.S32.HI UR4, URZ, 0x1f, UR5 ;  /* 0x0000001fff047899 */ /* 0x000fc80008011405 */
[----:B------:R-:W-:-:S04]  /*14a0*/  ULEA.HI UR4, UR4, UR5, URZ, 0x7 ;  /* 0x0000000504047291 */ /* 0x000fc8000f8f38ff */
[----:B------:R-:W-:Y:S02]  /*14b0*/  USHF.R.S32.HI UR22, URZ, 0x7, UR4 ;  /* 0x00000007ff167899 */ /* 0x000fe40008011404 */
[----:B------:R-:W-:Y:S02]  /*14c0*/  UIADD3 UR4, UPT, UPT, UR15, -0x1, URZ ;  /* 0xffffffff0f047890 */ /* 0x000fe4000fffe0ff */
[----:B------:R-:W-:Y:S02]  /*14d0*/  UISETP.LT.U32.AND UP0, UPT, UR22, 0x7, UPT ;  /* 0x000000071600788c */ /* 0x000fe4000bf01070 */
[----:B------:R-:W-:Y:S02]  /*14e0*/  UISETP.GE.U32.AND UP1, UPT, UR4, -0xff, UPT ;  /* 0xffffff010400788c */ /* 0x000fe4000bf26070 */
[----:B------:R-:W-:Y:S02]  /*14f0*/  USEL UR21, UR22, 0x7, UP0 ;  /* 0x0000000716157887 */ /* 0x000fe40008000000 */
[----:B------:R-:W-:-:S02]  /*1500*/  UIADD3 UR15, UPT, UPT, UR15, 0xfe, URZ ;  /* 0x000000fe0f0f7890 */ /* 0x000fc4000fffe0ff */
[----:B------:R-:W-:Y:S02]  /*1510*/  UIADD3 UR7, UPT, UPT, UR21, -0x1, URZ ;  /* 0xffffffff15077890 */ /* 0x000fe4000fffe0ff */
[----:B------:R-:W-:-:S03]  /*1520*/  UIADD3 UR14, UPT, UPT, UR22, -UR21, URZ ;  /* 0x80000015160e7290 */ /* 0x000fc6000fffe0ff */
[----:B------:R-:W-:-:S04]  /*1530*/  @UP1 UIADD3 UR7, UPT, UPT, UR21, URZ, URZ ;  /* 0x000000ff15071290 */ /* 0x000fc8000fffe0ff */
[----:B--2---:R-:W-:-:S12]  /*1540*/  UIADD3 UR7, UPT, UPT, UR7, 0x1, URZ ;  /* 0x0000000107077890 */ /* 0x004fd8000fffe0ff */
.L_x_35:
[----:B------:R-:W-:Y:S01]  /*1550*/  UISETP.NE.AND UP0, UPT, UR37, URZ, UPT ;  /* 0x000000ff2500728c */ /* 0x000fe2000bf05270 */
[----:B------:R-:W1:Y:S08]  /*1560*/  S2UR UR37, SR_CgaCtaId ;  /* 0x00000000002579c3 */ /* 0x000e700000008800 */
[----:B------:R-:W-:Y:S05]  /*1570*/  BRA.U UP0, `(.L_x_18) ;  /* 0x0000000100347547 */ /* 0x000fea000b800000 */
[----:B------:R-:W2:Y:S01]  /*1580*/  S2R R2, SR_CgaCtaId ;  /* 0x0000000000027919 */ /* 0x000ea20000008800 */
[----:B------:R-:W-:-:S04]  /*1590*/  MOV R3, 0x400 ;  /* 0x0000040000037802 */ /* 0x000fc80000000f00 */
[----:B--2---:R-:W-:Y:S02]  /*15a0*/  LEA R3, R2, R3, 0x18 ;  /* 0x0000000302037211 */ /* 0x004fe400078ec0ff */
[----:B------:R-:W-:-:S03]  /*15b0*/  SHF.L.U32 R2, R8, 0x1f, RZ ;  /* 0x0000001f08027819 */ /* 0x000fc600000006ff */
[----:B------:R-:W-:-:S04]  /*15c0*/  IMAD R3, R10, 0x8, R3 ;  /* 0x000000080a037824 */ /* 0x000fc800078e0203 */
[----:B------:R-:W2:Y:S02]  /*15d0*/  SYNCS.PHASECHK.TRANS64.TRYWAIT P0, [R3+URZ+0x100], R2 ;  /* 0x00010002030075a7 */ /* 0x000ea400080011ff */
[----:B--2---:R-:W-:Y:S05]  /*15e0*/  @!P0 BRA `(.L_x_19) ;  /* 0x0000006000ac8947 */ /* 0x004fea0003800000 */
.L_x_100:
[----:B------:R-:W-:Y:S01]  /*15f0*/  VIADD R10, R10, 0x1 ;  /* 0x000000010a0a7836 */ /* 0x000fe20000000000 */
[----:B------:R2:W-:Y:S04]  /*1600*/  SYNCS.ARRIVE.TRANS64.A1T0 RZ, [R3+URZ+0xf0], RZ ;  /* 0x0000f0ff03ff79a7 */ /* 0x0005e800081000ff */
[----:B------:R-:W-:-:S04]  /*1610*/  ISETP.NE.AND P0, PT, R10, 0x2, PT ;  /* 0x000000020a00780c */ /* 0x000fc80003f05270 */
[----:B------:R-:W-:Y:S02]  /*1620*/  SEL R10, R10, RZ, P0 ;  /* 0x000000ff0a0a7207 */ /* 0x000fe40000000000 */
[----:B--2---:R-:W-:-:S04]  /*1630*/  SEL R3, RZ, 0x1, P0 ;  /* 0x00000001ff037807 */ /* 0x004fc80000000000 */
[----:B------:R-:W-:-:S07]  /*1640*/  LOP3.LUT R8, R8, R3, RZ, 0x3c, !PT ;  /* 0x0000000308087212 */ /* 0x000fce00078e3cff */
.L_x_18:
[----:B------:R-:W-:Y:S01]  /*1650*/  UMOV UR4, 0x400 ;  /* 0x0000040000047882 */ /* 0x000fe20000000000 */
[----:B------:R-:W-:Y:S01]  /*1660*/  SHF.L.U32 R2, R15, 0x1f, RZ ;  /* 0x0000001f0f027819 */ /* 0x000fe200000006ff */
[----:B-1----:R-:W-:Y:S01]  /*1670*/  ULEA UR4, UR37, UR4, 0x18 ;  /* 0x0000000425047291 */ /* 0x002fe2000f8ec0ff */
[----:B------:R-:W-:Y:S01]  /*1680*/  R2UR UR35, R215 ;  /* 0x00000000d72372ca */ /* 0x000fe200000e0000 */
[----:B------:R-:W-:Y:S01]  /*1690*/  UISETP.GE.U32.AND UP0, UPT, UR15, 0xff, UPT ;  /* 0x000000ff0f00788c */ /* 0x000fe2000bf06070 */
[----:B------:R-:W-:Y:S01]  /*16a0*/  R2UR UR11, R213 ;  /* 0x00000000d50b72ca */ /* 0x000fe200000e0000 */
[----:B------:R-:W-:Y:S01]  /*16b0*/  ULEA UR5, UR13, UR4, 0x3 ;  /* 0x000000040d057291 */ /* 0x000fe2000f8e18ff */
[----:B------:R-:W-:-:S08]  /*16c0*/  UMOV UR23, URZ ;  /* 0x000000ff00177c82 */ /* 0x000fd00008000000 */
[----:B------:R1:W2:Y:S01]  /*16d0*/  SYNCS.PHASECHK.TRANS64.TRYWAIT P0, [UR5+0x38], R2 ;  /* 0x00003802ff0075a7 */ /* 0x0002a20008001105 */
[----:B------:R-:W-:Y:S02]  /*16e0*/  USHF.L.U32 UR35, UR35, 0x7, URZ ;  /* 0x0000000723237899 */ /* 0x000fe400080006ff */
[----:B------:R-:W-:Y:S01]  /*16f0*/  UIMAD UR11, UR11, 0x60, URZ ;  /* 0x000000600b0b78a4 */ /* 0x000fe2000f8e02ff */
[----:B------:R-:W-:Y:S11]  /*1700*/  BRA.U !UP0, `(.L_x_20) ;  /* 0x0000000108a87547 */ /* 0x000ff6000b800000 */
[----:B------:R-:W-:Y:S01]  /*1710*/  UMOV UR16, URZ ;  /* 0x000000ff00107c82 */ /* 0x000fe20008000000 */
[----:B------:R-:W-:-:S05]  /*1720*/  UMOV UR6, UR13 ;  /* 0x0000000d00067c82 */ /* 0x000fca0008000000 */
.L_x_25:
[----:B--2---:R-:W-:Y:S01]  /*1730*/  @!P5 MOV R3, 0x7000 ;  /* 0x000070000003d802 */ /* 0x004fe20000000f00 */
[----:B-1----:R-:W-:Y:S01]  /*1740*/  ULEA UR33, UR6, UR4, 0x3 ;  /* 0x0000000406217291 */ /* 0x002fe2000f8e18ff */
[----:B--2---:R-:W-:Y:S11]  /*1750*/  @P0 BRA `(.L_x_21) ;  /* 0x00000000000c0947 */ /* 0x004ff60003800000 */
[----:B------:R-:W-:Y:S04]  /*1760*/  SHF.L.U32 R5, R15, 0x1f, RZ ;  /* 0x0000001f0f057819 */ /* 0x000fe800000006ff */
[----:B------:R-:W2:Y:S02]  /*1770*/  SYNCS.PHASECHK.TRANS64.TRYWAIT P0, [UR33+0x38], R5 ;  /* 0x00003805ff0075a7 */ /* 0x000ea40008001121 */
[----:B--2---:R-:W-:Y:S05]  /*1780*/  @!P0 BRA `(.L_x_22) ;  /* 0x0000006000588947 */ /* 0x004fea0003800000 */
.L_x_21:
[----:B------:R2:W-:Y:S01]  /*1790*/  @!P5 SYNCS.ARRIVE.TRANS64 RZ, [UR33], R3 ;  /* 0x00000003ffffd9a7 */ /* 0x0005e20008000021 */
[----:B------:R-:W-:Y:S04]  /*17a0*/  BSSY.RECONVERGENT B0, `(.L_x_23) ;  /* 0x0000003000007945 */ /* 0x000fe80003800200 */
[----:B------:R-:W-:Y:S05]  /*17b0*/  @P4 BRA `(.L_x_24) ;  /* 0x0000000000044947 */ /* 0x000fea0003800000 */
[----:B------:R-:W-:Y:S05]  /*17c0*/  BPT.TRAP 0x1 ;  /* 0x000000040000795c */ /* 0x000fea0000300000 */
.L_x_24:
[----:B------:R-:W-:Y:S05]  /*17d0*/  BSYNC.RECONVERGENT B0 ;  /* 0x0000000000007941 */ /* 0x000fea0003800200 */
.L_x_23:
[----:B------:R-:W-:Y:S02]  /*17e0*/  UIADD3 UR13, UPT, UPT, UR6, 0x1, URZ ;  /* 0x00000001060d7890 */ /* 0x000fe4000fffe0ff */
[----:B------:R-:W-:Y:S02]  /*17f0*/  UIADD3 UR18, UP1, UPT, UR24, 0x80, URZ ;  /* 0x0000008018127890 */ /* 0x000fe4000ff3e0ff */
[----:B------:R-:W-:Y:S02]  /*1800*/  UISETP.NE.AND UP0, UPT, UR13, 0x7, UPT ;  /* 0x000000070d00788c */ /* 0x000fe4000bf05270 */
[----:B------:R-:W-:Y:S02]  /*1810*/  ULEA UR32, UR6, UR4, 0xe ;  /* 0x0000000406207291 */ /* 0x000fe4000f8e70ff */
[----:B------:R-:W-:Y:S02]  /*1820*/  USEL UR9, URZ, 0x1, UP0 ;  /* 0x00000001ff097887 */ /* 0x000fe40008000000 */
[----:B------:R-:W-:Y:S02]  /*1830*/  USEL UR13, UR13, URZ, UP0 ;  /* 0x000000ff0d0d7287 */ /* 0x000fe40008000000 */
[----:B------:R-:W-:Y:S02]  /*1840*/  USHF.L.U32 UR34, UR16, 0x7, URZ ;  /* 0x0000000710227899 */ /* 0x000fe400080006ff */
[----:B------:R-:W-:Y:S01]  /*1850*/  ULEA UR8, UR13, UR4, 0x3 ;  /* 0x000000040d087291 */ /* 0x000fe2000f8e18ff */
[----:B------:R-:W-:Y:S01]  /*1860*/  LOP3.LUT R15, R15, UR9, RZ, 0x3c, !PT ;  /* 0x000000090f0f7c12 */ /* 0x000fe2000f8e3cff */
[----:B------:R-:W-:Y:S02]  /*1870*/  UIADD3.X UR19, UPT, UPT, URZ, UR25, URZ, UP1, !UPT ;  /* 0x00000019ff137290 */ /* 0x000fe40008ffe4ff */
[----:B------:R-:W-:Y:S01]  /*1880*/  UIADD3 UR32, UPT, UPT, UR32, 0x6300, URZ ;  /* 0x0000630020207890 */ /* 0x000fe2000fffe0ff */
[----:B-1----:R-:W-:Y:S01]  /*1890*/  SHF.L.U32 R2, R15, 0x1f, RZ ;  /* 0x0000001f0f027819 */ /* 0x002fe200000006ff */
[----:B------:R-:W-:Y:S02]  /*18a0*/  UIMAD UR5, UR6, 0x3000, UR4 ;  /* 0x00003000060578a4 */ /* 0x000fe4000f8e0204 */
[----:B------:R-:W-:Y:S01]  /*18b0*/  UIADD3 UR26, UP0, UPT, UR24, 0x180, URZ ;  /* 0x00000180181a7890 */ /* 0x000fe2000ff1e0ff */
[----:B------:R1:W1:Y:S01]  /*18c0*/  SYNCS.PHASECHK.TRANS64.TRYWAIT P0, [UR8+0x38], R2 ;  /* 0x00003802ff0075a7 */ /* 0x0002620008001108 */
[----:B------:R-:W-:Y:S01]  /*18d0*/  UMOV UR28, 0x0 ;  /* 0x00000000001c7882 */ /* 0x000fe20000000000 */
[----:B------:R-:W-:Y:S01]  /*18e0*/  UMOV UR29, 0x10000000 ;  /* 0x10000000001d7882 */ /* 0x000fe20000000000 */
[----:B------:R-:W-:Y:S01]  /*18f0*/  UIADD3 UR8, UPT, UPT, UR5, 0x22300, URZ ;  /* 0x0002230005087890 */ /* 0x000fe2000fffe0ff */
[----:B------:R1:W-:Y:S01]  /*1900*/  UTMALDG.3D [UR32], [UR18], desc[UR28] ;  /* 0x00001c20120075b4 */ /* 0x0003e20008011000 */
[----:B------:R-:W-:Y:S02]  /*1910*/  UIADD3.X UR27, UPT, UPT, URZ, UR25, URZ, UP0, !UPT ;  /* 0x00000019ff1b7290 */ /* 0x000fe400087fe4ff */
[----:B------:R-:W-:Y:S01]  /*1920*/  UIADD3 UR16, UPT, UPT, UR16, 0x1, URZ ;  /* 0x0000000110107890 */ /* 0x000fe2000fffe0ff */
[----:B------:R-:W-:Y:S01]  /*1930*/  UMOV UR12, UR36 ;  /* 0x00000024000c7c82 */ /* 0x000fe20008000000 */
[----:B------:R-:W-:Y:S01]  /*1940*/  UMOV UR9, UR33 ;  /* 0x0000002100097c82 */ /* 0x000fe20008000000 */
[----:B------:R-:W-:Y:S01]  /*1950*/  UMOV UR10, UR34 ;  /* 0x00000022000a7c82 */ /* 0x000fe20008000000 */
[----:B------:R-:W-:Y:S03]  /*1960*/  UISETP.NE.AND UP0, UPT, UR16, UR7, UPT ;  /* 0x000000071000728c */ /* 0x000fe6000bf05270 */
[----:B------:R1:W-:Y:S01]  /*1970*/  UTMALDG.3D [UR8], [UR26], desc[UR28] ;  /* 0x00001c081a0075b4 */ /* 0x0003e20008011000 */
[----:B------:R-:W-:Y:S01]  /*1980*/  UMOV UR23, UR7 ;  /* 0x0000000700177c82 */ /* 0x000fe20008000000 */
[----:B------:R-:W-:Y:S04]  /*1990*/  UMOV UR6, UR13 ;  /* 0x0000000d00067c82 */ /* 0x000fe80008000000 */
[----:B------:R-:W-:Y:S05]  /*19a0*/  BRA.U UP0, `(.L_x_25) ;  /* 0xfffffffd00607547 */ /* 0x000fea000b83ffff */
.L_x_20:
[----:B------:R-:W-:Y:S01]  /*19b0*/  ULEA UR5, UR13, UR4, 0x3 ;  /* 0x000000040d057291 */ /* 0x000fe2000f8e18ff */
[----:B-1----:R-:W-:Y:S01]  /*19c0*/  SHF.L.U32 R2, R15, 0x1f, RZ ;  /* 0x0000001f0f027819 */ /* 0x002fe200000006ff */
[----:B------:R-:W-:Y:S01]  /*19d0*/  @!P1 SYNCS.ARRIVE.TRANS64.A1T0 RZ, [UR4+0x88], RZ ;  /* 0x000088ffffff99a7 */ /* 0x000fe20008100004 */
[----:B------:R-:W-:-:S06]  /*19e0*/  UISETP.GT.AND UP0, UPT, UR22, UR21, UPT ;  /* 0x000000151600728c */ /* 0x000fcc000bf04270 */
[----:B--2---:R1:W2:Y:S03]  /*19f0*/  SYNCS.PHASECHK.TRANS64.TRYWAIT P0, [UR5+0x38], R2 ;  /* 0x00003802ff0075a7 */ /* 0x0042a60008001105 */
[----:B------:R-:W-:Y:S05]  /*1a00*/  BRA.U !UP0, `(.L_x_26) ;  /* 0x0000000108ac7547 */ /* 0x000fea000b800000 */
[----:B------:R-:W-:Y:S01]  /*1a10*/  UIADD3 UR26, UPT, UPT, UR14, UR23, URZ ;  /* 0x000000170e1a7290 */ /* 0x000fe2000fffe0ff */
[----:B------:R-:W-:-:S11]  /*1a20*/  UMOV UR6, UR13 ;  /* 0x0000000d00067c82 */ /* 0x000fd60008000000 */
.L_x_31:
[----:B--2---:R-:W-:Y:S01]  /*1a30*/  @!P5 MOV R3, 0x7000 ;  /* 0x000070000003d802 */ /* 0x004fe20000000f00 */
[----:B-1----:R-:W-:Y:S01]  /*1a40*/  ULEA UR17, UR6, UR4, 0x3 ;  /* 0x0000000406117291 */ /* 0x002fe2000f8e18ff */
[----:B--2---:R-:W-:Y:S11]  /*1a50*/  @P0 BRA `(.L_x_27) ;  /* 0x00000000000c0947 */ /* 0x004ff60003800000 */
[----:B------:R-:W-:Y:S04]  /*1a60*/  SHF.L.U32 R5, R15, 0x1f, RZ ;  /* 0x0000001f0f057819 */ /* 0x000fe800000006ff */
[----:B------:R-:W2:Y:S02]  /*1a70*/  SYNCS.PHASECHK.TRANS64.TRYWAIT P0, [UR17+0x38], R5 ;  /* 0x00003805ff0075a7 */ /* 0x000ea40008001111 */
[----:B--2---:R-:W-:Y:S05]  /*1a80*/  @!P0 BRA `(.L_x_28) ;  /* 0x0000005c00b08947 */ /* 0x004fea0003800000 */
.L_x_27:
[----:B------:R2:W-:Y:S01]  /*1a90*/  @!P5 SYNCS.ARRIVE.TRANS64 RZ, [UR17], R3 ;  /* 0x00000003ffffd9a7 */ /* 0x0005e20008000011 */
[----:B------:R-:W-:Y:S04]  /*1aa0*/  BSSY.RECONVERGENT B0, `(.L_x_29) ;  /* 0x0000003000007945 */ /* 0x000fe80003800200 */
[----:B------:R-:W-:Y:S05]  /*1ab0*/  @P4 BRA `(.L_x_30) ;  /* 0x0000000000044947 */ /* 0x000fea0003800000 */
[----:B------:R-:W-:Y:S05]  /*1ac0*/  BPT.TRAP 0x1 ;  /* 0x000000040000795c */ /* 0x000fea0000300000 */
.L_x_30:
[----:B------:R-:W-:Y:S05]  /*1ad0*/  BSYNC.RECONVERGENT B0 ;  /* 0x0000000000007941 */ /* 0x000fea0003800200 */
.L_x_29:
[----:B------:R-:W-:Y:S02]  /*1ae0*/  UIADD3 UR13, UPT, UPT, UR6, 0x1, URZ ;  /* 0x00000001060d7890 */ /* 0x000fe4000fffe0ff */
[----:B------:R-:W-:Y:S02]  /*1af0*/  ULEA UR16, UR6, UR4, 0xe ;  /* 0x0000000406107291 */ /* 0x000fe4000f8e70ff */
[----:B------:R-:W-:Y:S02]  /*1b00*/  UISETP.NE.AND UP0, UPT, UR13, 0x7, UPT ;  /* 0x000000070d00788c */ /* 0x000fe4000bf05270 */
[----:B------:R-:W-:Y:S02]  /*1b10*/  UIADD3 UR32, UP1, UPT, UR24, 0x80, URZ ;  /* 0x0000008018207890 */ /* 0x000fe4000ff3e0ff */
[----:B------:R-:W-:Y:S02]  /*1b20*/  USEL UR9, URZ, 0x1, UP0 ;  /* 0x00000001ff097887 */ /* 0x000fe40008000000 */
[----:B------:R-:W-:Y:S02]  /*1b30*/  USEL UR13, UR13, URZ, UP0 ;  /* 0x000000ff0d0d7287 */ /* 0x000fe40008000000 */
[----:B------:R-:W-:Y:S02]  /*1b40*/  USHF.L.U32 UR18, UR23, 0x7, URZ ;  /* 0x0000000717127899 */ /* 0x000fe400080006ff */
[----:B------:R-:W-:Y:S01]  /*1b50*/  ULEA UR8, UR13, UR4, 0x3 ;  /* 0x000000040d087291 */ /* 0x000fe2000f8e18ff */
[----:B------:R-:W-:Y:S01]  /*1b60*/  LOP3.LUT R15, R15, UR9, RZ, 0x3c, !PT ;  /* 0x000000090f0f7c12 */ /* 0x000fe2000f8e3cff */
[----:B------:R-:W-:Y:S02]  /*1b70*/  UIADD3 UR16, UPT, UPT, UR16, 0x6300, URZ ;  /* 0x0000630010107890 */ /* 0x000fe4000fffe0ff */
[----:B------:R-:W-:Y:S01]  /*1b80*/  UIADD3.X UR33, UPT, UPT, URZ, UR25, URZ, UP1, !UPT ;  /* 0x00000019ff217290 */ /* 0x000fe20008ffe4ff */
[----:B-1----:R-:W-:Y:S01]  /*1b90*/  SHF.L.U32 R2, R15, 0x1f, RZ ;  /* 0x0000001f0f027819 */ /* 0x002fe200000006ff */
[----:B------:R-:W-:Y:S02]  /*1ba0*/  UIMAD UR5, UR6, 0x3000, UR4 ;  /* 0x00003000060578a4 */ /* 0x000fe4000f8e0204 */
[----:B------:R-:W-:Y:S01]  /*1bb0*/  UIADD3 UR30, UP0, UPT, UR24, 0x180, URZ ;  /* 0x00000180181e7890 */ /* 0x000fe2000ff1e0ff */
[----:B------:R1:W1:Y:S01]  /*1bc0*/  SYNCS.PHASECHK.TRANS64.TRYWAIT P0, [UR8+0x38], R2 ;  /* 0x00003802ff0075a7 */ /* 0x0002620008001108 */
[----:B------:R-:W-:Y:S01]  /*1bd0*/  UIADD3 UR8, UPT, UPT, UR5, 0x22300, URZ ;  /* 0x0002230005087890 */ /* 0x000fe2000fffe0ff */
[----:B------:R-:W-:Y:S01]  /*1be0*/  UMOV UR28, 0x0 ;  /* 0x00000000001c7882 */ /* 0x000fe20000000000 */
[----:B------:R-:W-:Y:S01]  /*1bf0*/  UMOV UR29, 0x10000000 ;  /* 0x10000000001d7882 */ /* 0x000fe20000000000 */
[----:B------:R-:W-:Y:S01]  /*1c00*/  UMOV UR19, UR35 ;  /* 0x0000002300137c82 */ /* 0x000fe20008000000 */
[----:B------:R-:W-:Y:S01]  /*1c10*/  UMOV UR20, UR36 ;  /* 0x0000002400147c82 */ /* 0x000fe20008000000 */
[----:B------:R-:W-:Y:S01]  /*1c20*/  UIADD3.X UR31, UPT, UPT, URZ, UR25, URZ, UP0, !UPT ;  /* 0x00000019ff1f7290 */ /* 0x000fe200087fe4ff */
[----:B------:R1:W-:Y:S01]  /*1c30*/  UTMALDG.3D [UR16], [UR32], desc[UR28] ;  /* 0x00001c10200075b4 */ /* 0x0003e20008011000 */
[----:B------:R-:W-:Y:S01]  /*1c40*/  UIADD3 UR23, UPT, UPT, UR23, 0x1, URZ ;  /* 0x0000000117177890 */ /* 0x000fe2000fffe0ff */
[----:B------:R-:W-:Y:S01]  /*1c50*/  UMOV UR12, UR36 ;  /* 0x00000024000c7c82 */ /* 0x000fe20008000000 */
[----:B------:R-:W-:Y:S01]  /*1c60*/  UMOV UR9, UR17 ;  /* 0x0000001100097c82 */ /* 0x000fe20008000000 */
[----:B------:R-:W-:Y:S01]  /*1c70*/  UMOV UR10, UR18 ;  /* 0x00000012000a7c82 */ /* 0x000fe20008000000 */
[----:B------:R-:W-:Y:S03]  /*1c80*/  UISETP.NE.AND UP0, UPT, UR23, UR26, UPT ;  /* 0x0000001a1700728c */ /* 0x000fe6000bf05270 */
[----:B------:R1:W-:Y:S01]  /*1c90*/  UTMALDG.3D [UR8], [UR30], desc[UR28] ;  /* 0x00001c081e0075b4 */ /* 0x0003e20008011000 */
[----:B------:R-:W-:Y:S05]  /*1ca0*/  UMOV UR6, UR13 ;  /* 0x0000000d00067c82 */ /* 0x000fea0008000000 */
[----:B------:R-:W-:Y:S05]  /*1cb0*/  BRA.U UP0, `(.L_x_31) ;  /* 0xfffffffd005c7547 */ /* 0x000fea000b83ffff */
.L_x_26:
[----:B-1----:R-:W-:Y:S01]  /*1cc0*/  LEA R2, R14, UR4, 0x3 ;  /* 0x000000040e027c11 */ /* 0x002fe2000f8e18ff */
[----:B------:R-:W-:Y:S01]  /*1cd0*/  NOP ;  /* 0x0000000000007918 */ /* 0x000fe20000000000 */
[----:B--2---:R-:W-:Y:S02]  /*1ce0*/  SHF.L.U32 R3, R12, 0x1f, RZ ;  /* 0x0000001f0c037819 */ /* 0x004fe400000006ff */
[----:B------:R-:W-:Y:S02]  /*1cf0*/  LEA R4, R14, UR4, 0x4 ;  /* 0x000000040e047c11 */ /* 0x000fe4000f8e20ff */
[----:B------:R-:W1:Y:S02]  /*1d00*/  SYNCS.PHASECHK.TRANS64.TRYWAIT P0, [R2+URZ+0x90], R3 ;  /* 0x00009003020075a7 */ /* 0x000e6400080011ff */
[----:B-1----:R-:W-:Y:S05]  /*1d10*/  @!P0 BRA `(.L_x_32) ;  /* 0x0000005c00248947 */ /* 0x002fea0003800000 */
.L_x_103:
[----:B------:R-:W2:Y:S01]  /*1d20*/  LDS.128 R4, [R4+0x120] ;  /* 0x0001200004047984 */ /* 0x000ea20000000c00 */
[----:B---3--:R-:W-:Y:S01]  /*1d30*/  ISETP.GE.AND P0, PT, R102, 0x1, PT ;  /* 0x000000016600780c */ /* 0x008fe20003f06270 */
[----:B-1----:R-:W-:Y:S01]  /*1d40*/  VIADD R2, R2, 0xa0 ;  /* 0x000000a002027836 */ /* 0x002fe20000000000 */
[----:B------:R-:W-:Y:S01]  /*1d50*/  @!PT LDS RZ, [RZ] ;  /* 0x00000000fffff984 */ /* 0x000fe20000000800 */
[----:B------:R-:W-:Y:S01]  /*1d60*/  @!PT LDS RZ, [RZ] ;  /* 0x00000000fffff984 */ /* 0x000fe20000000800 */
[----:B------:R-:W-:Y:S01]  /*1d70*/  @!PT LDS RZ, [RZ] ;  /* 0x00000000fffff984 */ /* 0x000fe20000000800 */
[----:B------:R-:W-:Y:S01]  /*1d80*/  @!PT LDS RZ, [RZ] ;  /* 0x00000000fffff984 */ /* 0x000fe20000000800 */
[----:B------:R1:W-:Y:S06]  /*1d90*/  MEMBAR.ALL.CTA ;  /* 0x0000000000007992 */ /* 0x0003ec0000008000 */
[----:B-1----:R-:W1:Y:S01]  /*1da0*/  FENCE.VIEW.ASYNC.S ;  /* 0x00000000000073c6 */ /* 0x002e620000000000 */
[----:B------:R-:W-:-:S04]  /*1db0*/  PRMT R2, RZ, 0x654, R2 ;  /* 0x00000654ff027816 */ /* 0x000fc80000000002 */
[----:B-1----:R1:W-:Y:S01]  /*1dc0*/  SYNCS.ARRIVE.TRANS64.RED.A1T0 RZ, [R2+URZ], RZ ;  /* 0x000000ff02ff79a7 */ /* 0x0023e200081004ff */
[----:B--2---:R-:W-:-:S13]  /*1dd0*/  LOP3.LUT P2, RZ, R6, 0x1, RZ, 0xc0, !PT ;  /* 0x0000000106ff7812 */ /* 0x004fda000784c0ff */
[----:B------:R-:W-:Y:S01]  /*1de0*/  @P2 SHF.R.U32.HI R3, RZ, 0x10, R5 ;  /* 0x00000010ff032819 */ /* 0x000fe20000011605 */
[----:B------:R-:W-:Y:S01]  /*1df0*/  VOTEU.ANY UP0, P2 ;  /* 0x0000000000ff7886 */ /* 0x000fe20001000100 */
[----:B------:R-:W-:Y:S02]  /*1e00*/  @P2 MOV R13, R4 ;  /* 0x00000004000d2202 */ /* 0x000fe40000000f00 */
[----:B------:R-:W-:Y:S02]  /*1e10*/  @P2 R2UR.BROADCAST UR5, R3 ;  /* 0x00000000030522ca */ /* 0x000fe400008e0000 */
[----:B------:R-:W-:-:S11]  /*1e20*/  @P2 LOP3.LUT R11, R5, 0xffff, RZ, 0xc0, !PT ;  /* 0x0000ffff050b2812 */ /* 0x000fd600078ec0ff */
[----:B------:R-:W-:Y:S01]  /*1e30*/  @UP0 UMOV UR36, UR5 ;  /* 0x0000000500240c82 */ /* 0x000fe20008000000 */
[----:B-1----:R-:W-:Y:S05]  /*1e40*/  @!P0 BRA `(.L_x_33) ;  /* 0x0000000000b88947 */ /* 0x002fea0003800000 */
[----:B------:R-:W4:Y:S01]  /*1e50*/  LDC.64 R4, c[0x0][0xb18] ;  /* 0x0002c600ff047b82 */ /* 0x000f220000000a00 */
[----:B------:R-:W-:-:S07]  /*1e60*/  ISETP.NE.AND P3, PT, R102, 0x1, PT ;  /* 0x000000016600780c */ /* 0x000fce0003f65270 */
[----:B------:R-:W1:Y:S08]  /*1e70*/  LDC.64 R6, c[0x0][0xb10] ;  /* 0x0002c400ff067b82 */ /* 0x000e700000000a00 */
[----:B------:R-:W2:Y:S08]  /*1e80*/  LDC R16, c[0x0][0xb20] ;  /* 0x0002c800ff107b82 */ /* 0x000eb00000000800 */
[----:B------:R-:W3:Y:S01]  /*1e90*/  LDC R18, c[0x0][0xb0c] ;  /* 0x0002c300ff127b82 */ /* 0x000ee20000000800 */
[----:B----4-:R-:W-:Y:S01]  /*1ea0*/  IMAD.HI.U32 R17, R0, R5, RZ ;  /* 0x0000000500117227 */ /* 0x010fe200078e00ff */
[----:B------:R-:W-:-:S03]  /*1eb0*/  ISETP.NE.AND P0, PT, R4, 0x1, PT ;  /* 0x000000010400780c */ /* 0x000fc60003f05270 */
[----:B------:R-:W-:-:S03]  /*1ec0*/  IMAD.HI.U32 R5, R11, R5, RZ ;  /* 0x000000050b057227 */ /* 0x000fc600078e00ff */
[----:B------:R-:W4:Y:S01]  /*1ed0*/  LDC.64 R2, c[0x0][0xb28] ;  /* 0x0002ca00ff027b82 */ /* 0x000f220000000a00 */
[----:B-1----:R-:W-:-:S04]  /*1ee0*/  IMAD.HI.U32 R20, R9, R6, RZ ;  /* 0x0000000609147227 */ /* 0x002fc800078e00ff */
[----:B------:R-:W-:Y:S01]  /*1ef0*/  IMAD.HI.U32 R22, R13, R6, RZ ;  /* 0x000000060d167227 */ /* 0x000fe200078e00ff */
[----:B------:R-:W-:Y:S02]  /*1f00*/  SHF.R.U32.HI R20, RZ, R7, R20 ;  /* 0x00000007ff147219 */ /* 0x000fe40000011614 */
[-C--:B--2---:R-:W-:Y:S02]  /*1f10*/  SHF.R.U32.HI R17, RZ, R16.reuse, R17 ;  /* 0x00000010ff117219 */ /* 0x084fe40000011611 */
[----:B------:R-:W-:Y:S02]  /*1f20*/  SHF.R.U32.HI R16, RZ, R16, R5 ;  /* 0x00000010ff107219 */ /* 0x000fe40000011605 */
[----:B------:R-:W-:Y:S02]  /*1f30*/  SEL R17, R0, R17, !P0 ;  /* 0x0000001100117207 */ /* 0x000fe40004000000 */
[----:B------:R-:W-:Y:S02]  /*1f40*/  SHF.R.U32.HI R22, RZ, R7, R22 ;  /* 0x00000007ff167219 */ /* 0x000fe40000011616 */
[----:B---3--:R-:W-:-:S02]  /*1f50*/  ISETP.NE.AND P1, PT, R18, 0x1, PT ;  /* 0x000000011200780c */ /* 0x008fc40003f25270 */
[----:B------:R-:W-:Y:S02]  /*1f60*/  SEL R5, R11, R16, !P0 ;  /* 0x000000100b057207 */ /* 0x000fe40004000000 */
[----:B------:R-:W-:Y:S02]  /*1f70*/  SEL R19, R9, R20, !P1 ;  /* 0x0000001409137207 */ /* 0x000fe40004800000 */
[----:B------:R-:W-:Y:S01]  /*1f80*/  SEL R7, R13, R22, !P1 ;  /* 0x000000160d077207 */ /* 0x000fe20004800000 */
[----:B----4-:R-:W-:-:S04]  /*1f90*/  IMAD.HI.U32 R20, R17, R2, RZ ;  /* 0x0000000211147227 */ /* 0x010fc800078e00ff */
        /* <DEDUP_REMOVED lines=10> */
[----:B------:R-:W-:-:S04]  /*2040*/  @!P0 IMAD.HI.U32 R16, R7, R2, RZ ;  /* 0x0000000207108227 */ /* 0x000fc800078e00ff */
[----:B------:R-:W-:Y:S01]  /*2050*/  IMAD.MOV R2, RZ, RZ, -R6 ;  /* 0x000000ffff027224 */ /* 0x000fe200078e0a06 */
[----:B------:R-:W-:-:S03]  /*2060*/  @!P0 SHF.R.U32.HI R16, RZ, R3, R16 ;  /* 0x00000003ff108219 */ /* 0x000fc60000011610 */
[----:B------:R-:W-:Y:S01]  /*2070*/  IMAD R2, R102, R2, R5 ;  /* 0x0000000266027224 */ /* 0x000fe200078e0205 */
        /* <DEDUP_REMOVED lines=11> */
.L_x_33:
[----:B------:R-:W1:Y:S02]  /*2130*/  LDCU UR5, c[0x0][0xb30] ;  /* 0x00016600ff0577ac */ /* 0x000e640008000800 */
[----:B-1----:R-:W-:-:S09]  /*2140*/  UISETP.NE.AND UP0, UPT, UR5, 0x1, UPT ;  /* 0x000000010500788c */ /* 0x002fd2000bf05270 */
[----:B------:R-:W-:Y:S05]  /*2150*/  BRA.U UP0, `(.L_x_34) ;  /* 0x0000000100407547 */ /* 0x000fea000b800000 */
[----:B------:R-:W1:Y:S08]  /*2160*/  LDC.64 R4, c[0x0][0xb10] ;  /* 0x0002c400ff047b82 */ /* 0x000e700000000a00 */
[----:B------:R-:W2:Y:S08]  /*2170*/  LDC.64 R2, c[0x0][0xb18] ;  /* 0x0002c600ff027b82 */ /* 0x000eb00000000a00 */
[----:B------:R-:W3:Y:S08]  /*2180*/  LDC R6, c[0x0][0xb20] ;  /* 0x0002c800ff067b82 */ /* 0x000ef00000000800 */
[----:B------:R-:W4:Y:S01]  /*2190*/  LDC R16, c[0x0][0xb0c] ;  /* 0x0002c300ff107b82 */ /* 0x000f220000000800 */
[----:B-1----:R-:W-:-:S05]  /*21a0*/  IMAD.HI.U32 R4, R13, R4, RZ ;  /* 0x000000040d047227 */ /* 0x002fca00078e00ff */
[----:B------:R-:W-:Y:S01]  /*21b0*/  SHF.R.U32.HI R4, RZ, R5, R4 ;  /* 0x00000005ff047219 */ /* 0x000fe20000011604 */
[----:B--2---:R-:W-:Y:S01]  /*21c0*/  IMAD.HI.U32 R3, R11, R3, RZ ;  /* 0x000000030b037227 */ /* 0x004fe200078e00ff */
[----:B------:R-:W-:-:S04]  /*21d0*/  ISETP.NE.AND P0, PT, R2, 0x1, PT ;  /* 0x000000010200780c */ /* 0x000fc80003f05270 */
[----:B---3--:R-:W-:-:S04]  /*21e0*/  SHF.R.U32.HI R6, RZ, R6, R3 ;  /* 0x00000006ff067219 */ /* 0x008fc80000011603 */
[----:B------:R-:W-:Y:S02]  /*21f0*/  SEL R3, R11, R6, !P0 ;  /* 0x000000060b037207 */ /* 0x000fe40004000000 */
[----:B----4-:R-:W-:-:S04]  /*2200*/  ISETP.NE.AND P1, PT, R16, 0x1, PT ;  /* 0x000000011000780c */ /* 0x010fc80003f25270 */
[----:B------:R-:W-:-:S05]  /*2210*/  SEL R4, R13, R4, !P1 ;  /* 0x000000040d047207 */ /* 0x000fca0004800000 */
[----:B------:R-:W-:Y:S02]  /*2220*/  IMAD.IADD R5, R3, 0x1, -R4 ;  /* 0x0000000103057824 */ /* 0x000fe400078e0a04 */
[----:B------:R-:W-:Y:S02]  /*2230*/  IMAD.IADD R3, R4, 0x1, -R3 ;  /* 0x0000000104037824 */ /* 0x000fe400078e0a03 */
[----:B------:R-:W-:Y:S02]  /*2240*/  IMAD R13, R5, R16, R13 ;  /* 0x00000010050d7224 */ /* 0x000fe400078e020d */
[----:B------:R-:W-:-:S07]  /*2250*/  IMAD R11, R3, R2, R11 ;  /* 0x00000002030b7224 */ /* 0x000fce00078e020b */
.L_x_34:
[----:B------:R-:W-:Y:S01]  /*2260*/  VIADD R14, R14, 0x1 ;  /* 0x000000010e0e7836 */ /* 0x000fe20000000000 */
[----:B------:R-:W-:Y:S01]  /*2270*/  PLOP3.LUT P1, PT, PT, PT, PT, 0x80, 0x8 ;  /* 0x000000000008781c */ /* 0x000fe20003f2f070 */
[----:B------:R-:W-:Y:S02]  /*2280*/  IMAD.IADD R215, R13, 0x1, R214 ;  /* 0x000000010dd77824 */ /* 0x000fe400078e02d6 */
[----:B------:R-:W-:Y:S01]  /*2290*/  IMAD.IADD R213, R11, 0x1, R212 ;  /* 0x000000010bd57824 */ /* 0x000fe200078e02d4 */
[----:B------:R-:W-:-:S04]  /*22a0*/  ISETP.NE.AND P0, PT, R14, 0x2, PT ;  /* 0x000000020e00780c */ /* 0x000fc80003f05270 */
[----:B------:R-:W-:Y:S02]  /*22b0*/  SEL R3, RZ, 0x1, P0 ;  /* 0x00000001ff037807 */ /* 0x000fe40000000000 */
[----:B------:R-:W-:Y:S02]  /*22c0*/  SEL R14, R14, RZ, P0 ;  /* 0x000000ff0e0e7207 */ /* 0x000fe40000000000 */
[----:B------:R-:W-:Y:S01]  /*22d0*/  LOP3.LUT R12, R12, R3, RZ, 0x3c, !PT ;  /* 0x000000030c0c7212 */ /* 0x000fe200078e3cff */
[----:B------:R-:W-:Y:S06]  /*22e0*/  @P2 BRA `(.L_x_35) ;  /* 0xfffffff000982947 */ /* 0x000fec000383ffff */
[----:B------:R-:W-:Y:S01]  /*22f0*/  UIADD3 UR4, UPT, UPT, UR4, 0x38, URZ ;  /* 0x0000003804047890 */ /* 0x000fe2000fffe0ff */
[----:B------:R-:W-:-:S03]  /*2300*/  SHF.L.U32 R3, R15, 0x1f, RZ ;  /* 0x0000001f0f037819 */ /* 0x000fc600000006ff */
[----:B------:R-:W-:-:S09]  /*2310*/  ULEA UR5, UR13, UR4, 0x3 ;  /* 0x000000040d057291 */ /* 0x000fd2000f8e18ff */
[----:B------:R-:W1:Y:S02]  /*2320*/  SYNCS.PHASECHK.TRANS64.TRYWAIT P0, [UR5], R3 ;  /* 0x00000003ff0075a7 */ /* 0x000e640008001105 */
[----:B-1----:R-:W-:Y:S05]  /*2330*/  @!P0 BRA `(.L_x_36) ;  /* 0x0000005400b08947 */ /* 0x002fea0003800000 */
.L_x_105:
[----:B------:R-:W-:-:S04]  /*2340*/  UIADD3 UR6, UPT, UPT, UR13, 0x1, URZ ;  /* 0x000000010d067890 */ /* 0x000fc8000fffe0ff */
[----:B------:R-:W-:-:S04]  /*2350*/  UISETP.NE.AND UP0, UPT, UR6, 0x7, UPT ;  /* 0x000000070600788c */ /* 0x000fc8000bf05270 */
[----:B------:R-:W-:Y:S02]  /*2360*/  USEL UR7, URZ, 0x1, UP0 ;  /* 0x00000001ff077887 */ /* 0x000fe40008000000 */
[----:B------:R-:W-:-:S04]  /*2370*/  USEL UR6, UR6, URZ, UP0 ;  /* 0x000000ff06067287 */ /* 0x000fc80008000000 */
[----:B------:R-:W-:Y:S01]  /*2380*/  ULEA UR5, UR6, UR4, 0x3 ;  /* 0x0000000406057291 */ /* 0x000fe2000f8e18ff */
[----:B------:R-:W-:-:S04]  /*2390*/  LOP3.LUT R2, R15, UR7, RZ, 0x3c, !PT ;  /* 0x000000070f027c12 */ /* 0x000fc8000f8e3cff */
[----:B-1----:R-:W-:-:S04]  /*23a0*/  SHF.L.U32 R3, R2, 0x1f, RZ ;  /* 0x0000001f02037819 */ /* 0x002fc800000006ff */
[----:B------:R-:W1:Y:S02]  /*23b0*/  SYNCS.PHASECHK.TRANS64.TRYWAIT P0, [UR5], R3 ;  /* 0x00000003ff0075a7 */ /* 0x000e640008001105 */
[----:B-1----:R-:W-:Y:S05]  /*23c0*/  @!P0 BRA `(.L_x_37) ;  /* 0x0000005400a48947 */ /* 0x002fea0003800000 */
.L_x_107:
        /* <DEDUP_REMOVED lines=9> */
.L_x_109:
        /* <DEDUP_REMOVED lines=9> */
.L_x_111:
        /* <DEDUP_REMOVED lines=9> */
.L_x_113:
        /* <DEDUP_REMOVED lines=9> */
.L_x_115:
[----:B------:R-:W-:-:S04]  /*2610*/  UIADD3 UR6, UPT, UPT, UR6, 0x1, URZ ;  /* 0x0000000106067890 */ /* 0x000fc8000fffe0ff */
[----:B------:R-:W-:-:S04]  /*2620*/  UISETP.NE.AND UP0, UPT, UR6, 0x7, UPT ;  /* 0x000000070600788c */ /* 0x000fc8000bf05270 */
[----:B------:R-:W-:Y:S02]  /*2630*/  USEL UR5, URZ, 0x1, UP0 ;  /* 0x00000001ff057887 */ /* 0x000fe40008000000 */
[----:B------:R-:W-:-:S04]  /*2640*/  USEL UR6, UR6, URZ, UP0 ;  /* 0x000000ff06067287 */ /* 0x000fc80008000000 */
[----:B------:R-:W-:Y:S01]  /*2650*/  ULEA UR6, UR6, UR4, 0x3 ;  /* 0x0000000406067291 */ /* 0x000fe2000f8e18ff */
[----:B-1----:R-:W-:-:S04]  /*2660*/  LOP3.LUT R3, R2, UR5, RZ, 0x3c, !PT ;  /* 0x0000000502037c12 */ /* 0x002fc8000f8e3cff */
[----:B------:R-:W-:Y:S01]  /*2670*/  SHF.L.U32 R3, R3, 0x1f, RZ ;  /* 0x0000001f03037819 */ /* 0x000fe200000006ff */
[----:B----4-:R-:W-:-:S07]  /*2680*/  IMAD.U32 R0, RZ, RZ, UR6 ;  /* 0x00000006ff007e24 */ /* 0x010fce000f8e00ff */
.L_x_42:
[----:B-1----:R1:W2:Y:S02]  /*2690*/  SYNCS.PHASECHK.TRANS64.TRYWAIT P0, [R0+URZ], R3 ;  /* 0x00000003000075a7 */ /* 0x0022a400080011ff */
[----:B--2---:R-:W-:Y:S05]  /*26a0*/  @!P0 NANOSLEEP.SYNCS 0x989680 ;  /* 0x009896800000895d */ /* 0x004fea0003900000 */
[----:B------:R-:W2:Y:S02]  /*26b0*/  @!P0 SYNCS.PHASECHK.TRANS64 P0, [R0+URZ], R3 ;  /* 0x00000003000085a7 */ /* 0x000ea400080010ff */
[----:B--2---:R-:W-:Y:S05]  /*26c0*/  @P0 EXIT ;  /* 0x000000000000094d */ /* 0x004fea0003800000 */
[----:B------:R-:W-:Y:S05]  /*26d0*/  BRA `(.L_x_42) ;  /* 0xfffffffc00ec7947 */ /* 0x000fea000383ffff */
.L_x_17:
[----:B------:R-:W-:-:S04]  /*26e0*/  UISETP.NE.AND UP1, UPT, UR37, URZ, UPT ;  /* 0x000000ff2500728c */ /* 0x000fc8000bf25270 */
[----:B------:R-:W-:-:S09]  /*26f0*/  UISETP.NE.OR UP1, UPT, UR8, 0x1, UP1 ;  /* 0x000000010800788c */ /* 0x000fd20008f25670 */
[----:B------:R-:W-:Y:S05]  /*2700*/  BRA.U UP1, `(.L_x_43) ;  /* 0x0000000501487547 */ /* 0x000fea000b800000 */
[----:B------:R-:W-:Y:S01]  /*2710*/  ISETP.NE.AND P2, PT, R2, RZ, PT ;  /* 0x000000ff0200720c */ /* 0x000fe20003f45270 */
[----:B------:R-:W-:Y:S01]  /*2720*/  IMAD.MOV.U32 R12, RZ, RZ, 0x1 ;  /* 0x00000001ff0c7424 */ /* 0x000fe200078e00ff */
[----:B------:R-:W-:Y:S02]  /*2730*/  CS2R R10, SRZ ;  /* 0x00000000000a7805 */ /* 0x000fe4000001ff00 */
[----:B------:R-:W-:Y:S01]  /*2740*/  CS2R R8, SRZ ;  /* 0x0000000000087805 */ /* 0x000fe2000001ff00 */
[----:B------:R-:W-:Y:S01]  /*2750*/  UMOV UR4, 0x400 ;  /* 0x0000040000047882 */ /* 0x000fe20000000000 */
[----:B------:R-:W-:Y:S01]  /*2760*/  UMOV UR6, URZ ;  /* 0x000000ff00067c82 */ /* 0x000fe20008000000 */
[----:B------:R-:W-:-:S12]  /*2770*/  ULEA UR37, UR37, UR4, 0x18 ;  /* 0x0000000425257291 */ /* 0x000fd8000f8ec0ff */
.L_x_47:
[----:B------:R-:W-:Y:S02]  /*2780*/  LEA R0, R8, UR37, 0x3 ;  /* 0x0000002508007c11 */ /* 0x000fe4000f8e18ff */
[----:B------:R-:W-:-:S03]  /*2790*/  SHF.L.U32 R5, R9, 0x1f, RZ ;  /* 0x0000001f09057819 */ /* 0x000fc600000006ff */
[----:B------:R-:W-:Y:S01]  /*27a0*/  VIADD R4, R0, 0x100 ;  /* 0x0000010000047836 */ /* 0x000fe20000000000 */
[----:B------:R-:W1:Y:S02]  /*27b0*/  SYNCS.PHASECHK.TRANS64.TRYWAIT P0, [R0+URZ+0xf0], R5 ;  /* 0x0000f005000075a7 */ /* 0x000e6400080011ff */
[----:B-1----:R-:W-:Y:S05]  /*27c0*/  @!P0 BRA `(.L_x_44) ;  /* 0x00000054001c8947 */ /* 0x002fea0003800000 */
.L_x_116:
[----:B------:R-:W-:Y:S01]  /*27d0*/  ULEA UR5, UR6, UR37, 0x3 ;  /* 0x0000002506057291 */ /* 0x000fe2000f8e18ff */
[----:B------:R-:W-:Y:S02]  /*27e0*/  PRMT R4, RZ, 0x654, R4 ;  /* 0x00000654ff047816 */ /* 0x000fe40000000004 */
[----:B-1----:R-:W-:Y:S01]  /*27f0*/  SHF.L.U32 R5, R12, 0x1f, RZ ;  /* 0x0000001f0c057819 */ /* 0x002fe200000006ff */
[----:B------:R-:W-:Y:S01]  /*2800*/  UIADD3 UR4, UPT, UPT, UR5, 0x90, URZ ;  /* 0x0000009005047890 */ /* 0x000fe2000fffe0ff */
[----:B------:R1:W-:Y:S05]  /*2810*/  SYNCS.ARRIVE.TRANS64.RED.A1T0 RZ, [R4+URZ], RZ ;  /* 0x000000ff04ff79a7 */ /* 0x0003ea00081004ff */
[----:B------:R-:W-:Y:S01]  /*2820*/  IMAD.U32 R7, RZ, RZ, UR4 ;  /* 0x00000004ff077e24 */ /* 0x000fe2000f8e00ff */
[----:B------:R-:W2:Y:S04]  /*2830*/  SYNCS.PHASECHK.TRANS64.TRYWAIT P0, [UR5+0xa0], R5 ;  /* 0x0000a005ff0075a7 */ /* 0x000ea80008001105 */
[----:B------:R-:W-:Y:S01]  /*2840*/  PRMT R6, R2, 0x654, R7 ;  /* 0x0000065402067816 */ /* 0x000fe20000000007 */
[----:B-1----:R-:W-:Y:S01]  /*2850*/  @!P2 IMAD.MOV.U32 R4, RZ, RZ, 0x10 ;  /* 0x00000010ff04a424 */ /* 0x002fe200078e00ff */
[----:B--2---:R-:W-:Y:S06]  /*2860*/  @!P0 BRA `(.L_x_45) ;  /* 0x0000005400088947 */ /* 0x004fec0003800000 */
.L_x_118:
[----:B------:R-:W-:Y:S01]  /*2870*/  ULEA UR4, UR6, UR37, 0x4 ;  /* 0x0000002506047291 */ /* 0x000fe2000f8e20ff */
[----:B------:R-:W-:Y:S01]  /*2880*/  SEL R3, R6, R3, !P2 ;  /* 0x0000000306037207 */ /* 0x000fe20005000000 */
[----:B------:R-:W-:Y:S01]  /*2890*/  UIADD3 UR5, UPT, UPT, UR5, 0x90, URZ ;  /* 0x0000009005057890 */ /* 0x000fe2000fffe0ff */
[----:B-1----:R-:W-:Y:S01]  /*28a0*/  LEA R0, R11, UR37, 0x3 ;  /* 0x000000250b007c11 */ /* 0x002fe2000f8e18ff */
[----:B------:R-:W-:Y:S01]  /*28b0*/  UIADD3 UR4, UPT, UPT, UR4, 0x120, URZ ;  /* 0x0000012004047890 */ /* 0x000fe2000fffe0ff */
[----:B------:R-:W-:Y:S01]  /*28c0*/  SHF.L.U32 R5, R10, 0x1f, RZ ;  /* 0x0000001f0a057819 */ /* 0x000fe200000006ff */
[----:B------:R1:W-:Y:S01]  /*28d0*/  @!P2 SYNCS.ARRIVE.TRANS64.RED RZ, [R3+URZ], R4 ;  /* 0x0000000403ffa9a7 */ /* 0x0003e200080004ff */
[----:B------:R-:W-:Y:S01]  /*28e0*/  UIADD3 UR6, UPT, UPT, UR6, 0x1, URZ ;  /* 0x0000000106067890 */ /* 0x000fe2000fffe0ff */
[----:B------:R-:W-:-:S03]  /*28f0*/  VIADD R8, R8, 0x1 ;  /* 0x0000000108087836 */ /* 0x000fc60000000000 */
[----:B------:R-:W-:Y:S02]  /*2900*/  UISETP.NE.AND UP0, UPT, UR6, 0x2, UPT ;  /* 0x000000020600788c */ /* 0x000fe4000bf05270 */
[----:B------:R-:W-:Y:S06]  /*2910*/  UGETNEXTWORKID.BROADCAST [UR4], [UR5] ;  /* 0x00000000040073ca */ /* 0x000fec0008000100 */
[----:B------:R-:W-:Y:S01]  /*2920*/  USEL UR4, URZ, 0x1, UP0 ;  /* 0x00000001ff047887 */ /* 0x000fe20008000000 */
[----:B------:R-:W-:Y:S01]  /*2930*/  ISETP.NE.AND P0, PT, R8, 0x2, PT ;  /* 0x000000020800780c */ /* 0x000fe20003f05270 */
[----:B------:R-:W-:Y:S01]  /*2940*/  USEL UR6, UR6, URZ, UP0 ;  /* 0x000000ff06067287 */ /* 0x000fe20008000000 */
[----:B------:R-:W2:Y:S03]  /*2950*/  SYNCS.PHASECHK.TRANS64.TRYWAIT P1, [R0+URZ+0x90], R5 ;  /* 0x00009005000075a7 */ /* 0x000ea600080211ff */
[----:B------:R-:W-:Y:S01]  /*2960*/  LOP3.LUT R12, R12, UR4, RZ, 0x3c, !PT ;  /* 0x000000040c0c7c12 */ /* 0x000fe2000f8e3cff */
[----:B-12---:R-:W-:Y:S07]  /*2970*/  @!P1 BRA `(.L_x_46) ;  /* 0x0000005000dc9947 */ /* 0x006fee0003800000 */
.L_x_119:
[C---:B------:R-:W-:Y:S01]  /*2980*/  LEA R4, R11.reuse, UR37, 0x4 ;  /* 0x000000250b047c11 */ /* 0x040fe2000f8e20ff */
[----:B-1----:R-:W-:Y:S01]  /*2990*/  VIADD R0, R0, 0xa0 ;  /* 0x000000a000007836 */ /* 0x002fe20000000000 */
[----:B------:R-:W-:Y:S01]  /*29a0*/  SEL R8, R8, RZ, P0 ;  /* 0x000000ff08087207 */ /* 0x000fe20000000000 */
[----:B------:R-:W-:-:S03]  /*29b0*/  VIADD R11, R11, 0x1 ;  /* 0x000000010b0b7836 */ /* 0x000fc60000000000 */
[----:B------:R-:W1:Y:S01]  /*29c0*/  LDS.128 R4, [R4+0x120] ;  /* 0x0001200004047984 */ /* 0x000e620000000c00 */
[----:B------:R-:W-:Y:S02]  /*29d0*/  PRMT R0, RZ, 0x654, R0 ;  /* 0x00000654ff007816 */ /* 0x000fe40000000000 */
[C---:B------:R-:W-:Y:S01]  /*29e0*/  ISETP.NE.AND P1, PT, R11.reuse, 0x2, PT ;  /* 0x000000020b00780c */ /* 0x040fe20003f25270 */
[----:B------:R-:W-:Y:S01]  /*29f0*/  @!PT LDS RZ, [RZ] ;  /* 0x00000000fffff984 */ /* 0x000fe20000000800 */
[----:B------:R-:W-:Y:S01]  /*2a00*/  @!PT LDS RZ, [RZ] ;  /* 0x00000000fffff984 */ /* 0x000fe20000000800 */
[----:B------:R-:W-:Y:S01]  /*2a10*/  @!PT LDS RZ, [RZ] ;  /* 0x00000000fffff984 */ /* 0x000fe20000000800 */
[----:B------:R-:W-:Y:S01]  /*2a20*/  @!PT LDS RZ, [RZ] ;  /* 0x00000000fffff984 */ /* 0x000fe20000000800 */
[----:B------:R2:W-:Y:S06]  /*2a30*/  MEMBAR.ALL.CTA ;  /* 0x0000000000007992 */ /* 0x0005ec0000008000 */
[----:B--2---:R-:W2:Y:S01]  /*2a40*/  FENCE.VIEW.ASYNC.S ;  /* 0x00000000000073c6 */ /* 0x004ea20000000000 */
[----:B------:R-:W-:Y:S01]  /*2a50*/  SEL R11, R11, RZ, P1 ;  /* 0x000000ff0b0b7207 */ /* 0x000fe20000800000 */
[----:B--2---:R2:W-:Y:S01]  /*2a60*/  SYNCS.ARRIVE.TRANS64.RED.A1T0 RZ, [R0+URZ], RZ ;  /* 0x000000ff00ff79a7 */ /* 0x0045e200081004ff */
[----:B-1----:R-:W-:-:S02]  /*2a70*/  LOP3.LUT P3, RZ, R6, 0x1, RZ, 0xc0, !PT ;  /* 0x0000000106ff7812 */ /* 0x002fc4000786c0ff */
[----:B------:R-:W-:-:S04]  /*2a80*/  SEL R5, RZ, 0x1, P1 ;  /* 0x00000001ff057807 */ /* 0x000fc80000800000 */
[----:B------:R-:W-:Y:S02]  /*2a90*/  LOP3.LUT R10, R10, R5, RZ, 0x3c, !PT ;  /* 0x000000050a0a7212 */ /* 0x000fe400078e3cff */
[----:B--2---:R-:W-:-:S04]  /*2aa0*/  SEL R0, RZ, 0x1, P0 ;  /* 0x00000001ff007807 */ /* 0x004fc80000000000 */
[----:B------:R-:W-:Y:S01]  /*2ab0*/  LOP3.LUT R9, R9, R0, RZ, 0x3c, !PT ;  /* 0x0000000009097212 */ /* 0x000fe200078e3cff */
[----:B------:R-:W-:Y:S06]  /*2ac0*/  @P3 BRA `(.L_x_47) ;  /* 0xfffffffc002c3947 */ /* 0x000fec000383ffff */
[----:B------:R-:W-:Y:S01]  /*2ad0*/  ULEA UR5, UR6, UR37, 0x3 ;  /* 0x0000002506057291 */ /* 0x000fe2000f8e18ff */
[----:B------:R-:W-:-:S08]  /*2ae0*/  SHF.L.U32 R3, R12, 0x1f, RZ ;  /* 0x0000001f0c037819 */ /* 0x000fd000000006ff */
[----:B------:R-:W1:Y:S02]  /*2af0*/  SYNCS.PHASECHK.TRANS64 P0, [UR5+0xa0], R3 ;  /* 0x0000a003ff0075a7 */ /* 0x000e640008001005 */
[----:B-1----:R-:W-:Y:S05]  /*2b00*/  @P0 BRA `(.L_x_48) ;  /* 0x0000000000080947 */ /* 0x002fea0003800000 */
[----:B------:R-:W1:Y:S02]  /*2b10*/  SYNCS.PHASECHK.TRANS64.TRYWAIT P0, [UR5+0xa0], R3 ;  /* 0x0000a003ff0075a7 */ /* 0x000e640008001105 */
[----:B-1----:R-:W-:Y:S05]  /*2b20*/  @!P0 BRA `(.L_x_49) ;  /* 0x0000005000848947 */ /* 0x002fea0003800000 */
.L_x_48:
[----:B------:R-:W-:-:S04]  /*2b30*/  UIADD3 UR4, UPT, UPT, UR6, 0x1, URZ ;  /* 0x0000000106047890 */ /* 0x000fc8000fffe0ff */
[----:B------:R-:W-:-:S04]  /*2b40*/  UISETP.NE.AND UP0, UPT, UR4, 0x2, UPT ;  /* 0x000000020400788c */ /* 0x000fc8000bf05270 */
[----:B------:R-:W-:Y:S02]  /*2b50*/  USEL UR7, URZ, 0x1, UP0 ;  /* 0x00000001ff077887 */ /* 0x000fe40008000000 */
[----:B------:R-:W-:-:S04]  /*2b60*/  USEL UR4, UR4, URZ, UP0 ;  /* 0x000000ff04047287 */ /* 0x000fc80008000000 */
[----:B------:R-:W-:Y:S01]  /*2b70*/  ULEA UR4, UR4, UR37, 0x3 ;  /* 0x0000002504047291 */ /* 0x000fe2000f8e18ff */
[----:B-1----:R-:W-:-:S04]  /*2b80*/  LOP3.LUT R3, R12, UR7, RZ, 0x3c, !PT ;  /* 0x000000070c037c12 */ /* 0x002fc8000f8e3cff */
[----:B------:R-:W-:-:S04]  /*2b90*/  SHF.L.U32 R0, R3, 0x1f, RZ ;  /* 0x0000001f03007819 */ /* 0x000fc800000006ff */
[----:B------:R-:W1:Y:S02]  /*2ba0*/  SYNCS.PHASECHK.TRANS64 P0, [UR4+0xa0], R0 ;  /* 0x0000a000ff0075a7 */ /* 0x000e640008001004 */
[----:B-1----:R-:W-:Y:S05]  /*2bb0*/  @P0 EXIT ;  /* 0x000000000000094d */ /* 0x002fea0003800000 */
[----:B------:R-:W-:Y:S02]  /*2bc0*/  SHF.L.U32 R3, R3, 0x1f, RZ ;  /* 0x0000001f03037819 */ /* 0x000fe400000006ff */
[----:B------:R-:W-:-:S07]  /*2bd0*/  MOV R0, UR4 ;  /* 0x0000000400007c02 */ /* 0x000fce0008000f00 */
.L_x_50:
[----:B-1----:R1:W2:Y:S02]  /*2be0*/  SYNCS.PHASECHK.TRANS64.TRYWAIT P0, [R0+URZ+0xa0], R3 ;  /* 0x0000a003000075a7 */ /* 0x0022a400080011ff */
[----:B--2---:R-:W-:Y:S05]  /*2bf0*/  @!P0 NANOSLEEP.SYNCS 0x989680 ;  /* 0x009896800000895d */ /* 0x004fea0003900000 */
[----:B------:R-:W2:Y:S02]  /*2c00*/  @!P0 SYNCS.PHASECHK.TRANS64 P0, [R0+URZ+0xa0], R3 ;  /* 0x0000a003000085a7 */ /* 0x000ea400080010ff */
[----:B--2---:R-:W-:Y:S05]  /*2c10*/  @P0 EXIT ;  /* 0x000000000000094d */ /* 0x004fea0003800000 */
[----:B------:R-:W-:Y:S05]  /*2c20*/  BRA `(.L_x_50) ;  /* 0xfffffffc00ec7947 */ /* 0x000fea000383ffff */
.L_x_43:
[----:B------:R-:W-:-:S09]  /*2c30*/  UISETP.NE.AND UP1, UPT, UR8, URZ, UPT ;  /* 0x000000ff0800728c */ /* 0x000fd2000bf25270 */
[----:B------:R-:W-:Y:S05]  /*2c40*/  BRA.U UP1, `(.L_x_51) ;  /* 0x0000000d01b47547 */ /* 0x000fea000b800000 */
[----:B------:R-:W-:Y:S01]  /*2c50*/  UMOV UR4, 0x40 ;  /* 0x0000004000047882 */ /* 0x000fe20000000000 */
[----:B------:R-:W-:Y:S01]  /*2c60*/  NOP ;  /* 0x0000000000007918 */ /* 0x000fe20000000000 */
[----:B------:R-:W-:Y:S01]  /*2c70*/  ULEA UR4, UR37, UR4, 0x18 ;  /* 0x0000000425047291 */ /* 0x000fe2000f8ec0ff */
[----:B------:R-:W-:Y:S02]  /*2c80*/  UMOV UR5, 0x400 ;  /* 0x0000040000057882 */ /* 0x000fe40000000000 */
[----:B------:R-:W-:-:S06]  /*2c90*/  ULEA UR37, UR37, UR5, 0x18 ;  /* 0x0000000525257291 */ /* 0x000fcc000f8ec0ff */
[----:B------:R-:W1:Y:S02]  /*2ca0*/  LDS.U8 R0, [UR4+0x1c] ;  /* 0x00001c04ff007984 */ /* 0x000e640008000000 */
[----:B-1----:R-:W-:-:S13]  /*2cb0*/  ISETP.NE.AND P0, PT, R0, RZ, PT ;  /* 0x000000ff0000720c */ /* 0x002fda0003f05270 */
[----:B------:R-:W-:Y:S05]  /*2cc0*/  @P0 BRA `(.L_x_52) ;  /* 0x0000000000580947 */ /* 0x000fea0003800000 */
[----:B------:R-:W-:-:S13]  /*2cd0*/  ELECT P0, URZ, PT ;  /* 0x0000000000ff782f */ /* 0x000fda0003800000 */
[----:B------:R-:W-:Y:S05]  /*2ce0*/  @!P0 BRA `(.L_x_53) ;  /* 0x0000000000608947 */ /* 0x000fea0003800000 */
[----:B------:R-:W-:Y:S01]  /*2cf0*/  UMOV UR5, 0x10 ;  /* 0x0000001000057882 */ /* 0x000fe20000000000 */
[----:B------:R-:W-:Y:S01]  /*2d00*/  HFMA2 R0, -RZ, RZ, 0, 5.9604644775390625e-08 ;  /* 0x00000001ff007431 */ /* 0x000fe200000001ff */
[----:B------:R-:W-:-:S03]  /*2d10*/  MOV R2, 0xffff ;  /* 0x0000ffff00027802 */ /* 0x000fc60000000f00 */
[----:B------:R-:W-:Y:S04]  /*2d20*/  DEPBAR.LE SB1, 0x36 ;  /* 0x00009d800000791a */ /* 0x000fe80000000000 */
[----:B------:R-:W1:Y:S02]  /*2d30*/  UTCATOMSWS.FIND_AND_SET.ALIGN UP0, UR5, UR5 ;  /* 0x00000005000575e3 */ /* 0x000e640008000800 */
[----:B-1----:R-:W-:Y:S01]  /*2d40*/  MOV R3, UR5 ;  /* 0x0000000500037c02 */ /* 0x002fe20008000f00 */
[----:B------:R-:W-:Y:S06]  /*2d50*/  BRA.U UP0, `(.L_x_54) ;  /* 0x0000000100187547 */ /* 0x000fec000b800000 */
.L_x_55:
[----:B------:R-:W-:Y:S05]  /*2d60*/  NANOSLEEP 0x64 ;  /* 0x000000640000795d */ /* 0x000fea0003800000 */
[----:B------:R-:W-:-:S05]  /*2d70*/  UMOV UR5, 0x10 ;  /* 0x0000001000057882 */ /* 0x000fca0000000000 */
[----:B------:R-:W-:Y:S04]  /*2d80*/  DEPBAR.LE SB1, 0x36 ;  /* 0x00009d800000791a */ /* 0x000fe80000000000 */
[----:B------:R-:W1:Y:S02]  /*2d90*/  UTCATOMSWS.FIND_AND_SET.ALIGN UP0, UR5, UR5 ;  /* 0x00000005000575e3 */ /* 0x000e640008000800 */
[----:B-1----:R-:W-:Y:S01]  /*2da0*/  MOV R3, UR5 ;  /* 0x0000000500037c02 */ /* 0x002fe20008000f00 */
[----:B------:R-:W-:Y:S05]  /*2db0*/  BRA.U !UP0, `(.L_x_55) ;  /* 0xfffffffd08e87547 */ /* 0x000fea000b83ffff */
.L_x_54:
[-C--:B------:R-:W-:Y:S02]  /*2dc0*/  SHF.L.U32 R2, R2, R3.reuse, RZ ;  /* 0x0000000302027219 */ /* 0x080fe400000006ff */
[----:B------:R-:W-:Y:S01]  /*2dd0*/  SHF.L.U32 R0, R0, R3, RZ ;  /* 0x0000000300007219 */ /* 0x000fe200000006ff */
[----:B------:R-:W-:Y:S02]  /*2de0*/  IMAD.SHL.U32 R3, R3, 0x20, RZ ;  /* 0x0000002003037824 */ /* 0x000fe400078e00ff */
[----:B------:R1:W-:Y:S04]  /*2df0*/  ATOMS.OR RZ, [UR4+0x14], R2 ;  /* 0x00001402ffff798c */ /* 0x0003e8000b000004 */
[----:B------:R1:W-:Y:S04]  /*2e00*/  ATOMS.OR RZ, [UR4+0x18], R0 ;  /* 0x00001800ffff798c */ /* 0x0003e8000b000004 */
[----:B------:R1:W-:Y:S01]  /*2e10*/  STS [UR37+0x140], R3 ;  /* 0x00014003ff007988 */ /* 0x0003e20008000825 */
[----:B------:R-:W-:Y:S05]  /*2e20*/  BRA `(.L_x_53) ;  /* 0x0000000000107947 */ /* 0x000fea0003800000 */
.L_x_52:
[----:B------:R-:W-:Y:S02]  /*2e30*/  MOV R0, 0xffffffff ;  /* 0xffffffff00007802 */ /* 0x000fe40000000f00 */
[----:B------:R-:W-:-:S03]  /*2e40*/  MOV R2, 0x2e70 ;  /* 0x00002e7000027802 */ /* 0x000fc60000000f00 */
[----:B------:R1:W-:Y:S04]  /*2e50*/  STS [UR37+0x140], R0 ;  /* 0x00014000ff007988 */ /* 0x0003e80008000825 */
[----:B-1-3-5:R-:W-:Y:S05]  /*2e60*/  CALL.REL.NOINC `($__internal_1_$__cuda_sm10x_tcgen05_guardrail_trap_phase_invalid_during_alloc) ;  /* 0x0000005400007944 */ /* 0x02afea0003c00000 */
.L_x_53:
[----:B------:R-:W-:Y:S05]  /*2e70*/  WARPSYNC.ALL ;  /* 0x0000000000007948 */ /* 0x000fea0003800000 */
[----:B------:R-:W2:Y:S01]  /*2e80*/  S2UR UR9, SR_CgaCtaId ;  /* 0x00000000000979c3 */ /* 0x000ea20000008800 */
[----:B------:R-:W-:Y:S01]  /*2e90*/  UMOV UR4, 0x400 ;  /* 0x0000040000047882 */ /* 0x000fe20000000000 */
[----:B------:R-:W-:-:S06]  /*2ea0*/  NOP ;  /* 0x0000000000007918 */ /* 0x000fcc0000000000 */
[----:B------:R-:W-:Y:S06]  /*2eb0*/  BAR.ARV 0x6, 0xa0 ;  /* 0x0182800000007b1d */ /* 0x000fec0000002000 */
[----:B------:R-:W4:Y:S01]  /*2ec0*/  LDCU UR5, c[0x0][0x38c] ;  /* 0x00007180ff0577ac */ /* 0x000f220008000800 */
[----:B------:R-:W-:Y:S01]  /*2ed0*/  IMAD.MOV.U32 R11, RZ, RZ, 0x1 ;  /* 0x00000001ff0b7424 */ /* 0x000fe200078e00ff */
[----:B------:R-:W-:Y:S01]  /*2ee0*/  CS2R R8, SRZ ;  /* 0x0000000000087805 */ /* 0x000fe2000001ff00 */
[----:B------:R-:W-:Y:S01]  /*2ef0*/  IMAD.MOV.U32 R10, RZ, RZ, RZ ;  /* 0x000000ffff0a7224 */ /* 0x000fe200078e00ff */
[----:B------:R-:W-:Y:S01]  /*2f00*/  UMOV UR12, URZ ;  /* 0x000000ff000c7c82 */ /* 0x000fe20008000000 */
[----:B------:R-:W-:Y:S01]  /*2f10*/  UMOV UR11, URZ ;  /* 0x000000ff000b7c82 */ /* 0x000fe20008000000 */
[----:B------:R-:W-:Y:S01]  /*2f20*/  UMOV UR22, 0x0 ;  /* 0x0000000000167882 */ /* 0x000fe20000000000 */
[----:B------:R-:W-:Y:S01]  /*2f30*/  UMOV UR23, 0x8180010 ;  /* 0x0818001000177882 */ /* 0x000fe20000000000 */
[----:B------:R-:W-:Y:S01]  /*2f40*/  UMOV UR20, 0x0 ;  /* 0x0000000000147882 */ /* 0x000fe20000000000 */
[----:B------:R-:W-:Y:S01]  /*2f50*/  UMOV UR21, 0x8180010 ;  /* 0x0818001000157882 */ /* 0x000fe20000000000 */
[----:B--2---:R-:W-:Y:S01]  /*2f60*/  ULEA UR9, UR9, UR4, 0x18 ;  /* 0x0000000409097291 */ /* 0x004fe2000f8ec0ff */
[----:B------:R-:W2:Y:S03]  /*2f70*/  LDCU UR4, c[0x0][0x38c] ;  /* 0x00007180ff0477ac */ /* 0x000ea60008000800 */
[----:B------:R-:W-:-:S02]  /*2f80*/  UIADD3 UR10, UPT, UPT, UR9, 0x6300, URZ ;  /* 0x00006300090a7890 */ /* 0x000fc4000fffe0ff */
[----:B----4-:R-:W-:-:S03]  /*2f90*/  UISETP.GE.AND UP3, UPT, UR5, 0x1, UPT ;  /* 0x000000010500788c */ /* 0x010fc6000bf66270 */
[----:B-1----:R-:W1:Y:S01]  /*2fa0*/  LDS R0, [UR9+0x140] ;  /* 0x00014009ff007984 */ /* 0x002e620008000800 */
[----:B------:R-:W-:Y:S01]  /*2fb0*/  USHF.R.U32.HI UR10, URZ, 0x4, UR10 ;  /* 0x00000004ff0a7899 */ /* 0x000fe2000801160a */
[----:B------:R-:W-:Y:S01]  /*2fc0*/  UMOV UR26, 0x0 ;  /* 0x00000000001a7882 */ /* 0x000fe20000000000 */
[----:B------:R-:W-:Y:S02]  /*2fd0*/  UMOV UR27, 0x8180010 ;  /* 0x08180010001b7882 */ /* 0x000fe40000000000 */
[----:B------:R-:W-:Y:S01]  /*2fe0*/  ULOP3.LUT UR10, UR10, 0x3fff, URZ, 0xc0, !UPT ;  /* 0x00003fff0a0a7892 */ /* 0x000fe2000f8ec0ff */
[----:B------:R-:W-:Y:S01]  /*2ff0*/  UMOV UR24, 0x0 ;  /* 0x0000000000187882 */ /* 0x000fe20000000000 */
[----:B------:R-:W-:Y:S02]  /*3000*/  UMOV UR25, 0x8180010 ;  /* 0x0818001000197882 */ /* 0x000fe40000000000 */
[----:B------:R-:W-:Y:S02]  /*3010*/  ULOP3.LUT UR10, UR10, 0x10000, URZ, 0xfc, !UPT ;  /* 0x000100000a0a7892 */ /* 0x000fe4000f8efcff */
[----:B--2---:R-:W-:-:S04]  /*3020*/  UIADD3 UR4, UPT, UPT, UR4, 0x7f, URZ ;  /* 0x0000007f04047890 */ /* 0x004fc8000fffe0ff */
[----:B------:R-:W-:-:S04]  /*3030*/  USHF.R.S32.HI UR8, URZ, 0x1f, UR4 ;  /* 0x0000001fff087899 */ /* 0x000fc80008011404 */
[----:B------:R-:W-:Y:S02]  /*3040*/  ULEA.HI UR8, UR8, UR4, URZ, 0x7 ;  /* 0x0000000408087291 */ /* 0x000fe4000f8f38ff */
[----:B------:R-:W-:Y:S02]  /*3050*/  UIADD3 UR4, UPT, UPT, UR9, 0x22300, URZ ;  /* 0x0002230009047890 */ /* 0x000fe4000fffe0ff */
[----:B------:R-:W-:Y:S02]  /*3060*/  USHF.R.S32.HI UR8, URZ, 0x7, UR8 ;  /* 0x00000007ff087899 */ /* 0x000fe40008011408 */
[----:B------:R-:W-:Y:S02]  /*3070*/  USHF.R.U32.HI UR4, URZ, 0x4, UR4 ;  /* 0x00000004ff047899 */ /* 0x000fe40008011604 */
[----:B------:R-:W-:Y:S02]  /*3080*/  UISETP.LT.AND UP0, UPT, UR8, 0x1, UPT ;  /* 0x000000010800788c */ /* 0x000fe4000bf01270 */
[----:B------:R-:W-:-:S02]  /*3090*/  ULOP3.LUT UR4, UR4, 0x3fff, URZ, 0xc0, !UPT ;  /* 0x00003fff04047892 */ /* 0x000fc4000f8ec0ff */
[----:B------:R-:W-:Y:S02]  /*30a0*/  USEL UR16, UR8, 0x1, !UP0 ;  /* 0x0000000108107887 */ /* 0x000fe4000c000000 */
[----:B------:R-:W-:Y:S02]  /*30b0*/  ULOP3.LUT UR4, UR4, 0x10000, URZ, 0xfc, !UPT ;  /* 0x0001000004047892 */ /* 0x000fe4000f8efcff */
[----:B------:R-:W-:Y:S01]  /*30c0*/  UIADD3 UR16, UPT, UPT, -UR16, URZ, URZ ;  /* 0x000000ff10107290 */ /* 0x000fe2000fffe1ff */
[----:B-1----:R-:W-:-:S15]  /*30d0*/  R2UR UR13, R0 ;  /* 0x00000000000d72ca */ /* 0x002fde00000e0000 */
.L_x_62:
[----:B------:R-:W-:Y:S02]  /*30e0*/  LEA R0, R10, UR9, 0x3 ;  /* 0x000000090a007c11 */ /* 0x000fe4000f8e18ff */
[----:B------:R-:W-:Y:S02]  /*30f0*/  SHF.L.U32 R5, R9, 0x1f, RZ ;  /* 0x0000001f09057819 */ /* 0x000fe400000006ff */
[----:B------:R-:W-:Y:S01]  /*3100*/  PLOP3.LUT P0, PT, PT, PT, UP3, 0x80, 0x8 ;  /* 0x000000000008781c */ /* 0x000fe20003f0f038 */
[----:B------:R-:W-:Y:S01]  /*3110*/  VIADD R3, R0, 0xa0 ;  /* 0x000000a000037836 */ /* 0x000fe20000000000 */
[----:B-1----:R-:W1:Y:S02]  /*3120*/  SYNCS.PHASECHK.TRANS64.TRYWAIT P1, [R0+URZ+0x90], R5 ;  /* 0x00009005000075a7 */ /* 0x002e6400080211ff */
[----:B-1--4-:R-:W-:Y:S09]  /*3130*/  @!P1 BRA `(.L_x_56) ;  /* 0x0000004c00189947 */ /* 0x012ff20003800000 */
.L_x_121:
[----:B------:R-:W-:Y:S01]  /*3140*/  LEA R4, R10, UR9, 0x4 ;  /* 0x000000090a047c11 */ /* 0x000fe2000f8e20ff */
[----:B------:R-:W-:Y:S01]  /*3150*/  @UP3 ULEA UR5, UR11, UR9, 0x3 ;  /* 0x000000090b053291 */ /* 0x000fe2000f8e18ff */
[----:B------:R-:W-:Y:S01]  /*3160*/  PLOP3.LUT P2, PT, PT, PT, PT, 0x80, 0x8 ;  /* 0x000000000008781c */ /* 0x000fe20003f4f070 */
[----:B------:R-:W-:Y:S01]  /*3170*/  ULEA UR14, UR12, UR9, 0x3 ;  /* 0x000000090c0e7291 */ /* 0x000fe2000f8e18ff */
[----:B------:R-:W-:Y:S01]  /*3180*/  PRMT R3, RZ, 0x654, R3 ;  /* 0x00000654ff037816 */ /* 0x000fe20000000003 */
[----:B------:R-:W-:Y:S01]  /*3190*/  UIMAD UR15, UR12, 0x60, UR13 ;  /* 0x000000600c0f78a4 */ /* 0x000fe2000f8e020d */
[----:B-1----:R-:W1:Y:S01]  /*31a0*/  LDS.128 R4, [R4+0x120] ;  /* 0x0001200004047984 */ /* 0x002e620000000c00 */
[----:B------:R-:W-:Y:S02]  /*31b0*/  @P0 SHF.L.U32 R2, R8, 0x1f, RZ ;  /* 0x0000001f08020819 */ /* 0x000fe400000006ff */
[----:B------:R-:W-:Y:S01]  /*31c0*/  SHF.L.U32 R0, R11, 0x1f, RZ ;  /* 0x0000001f0b007819 */ /* 0x000fe200000006ff */
[----:B------:R-:W-:Y:S01]  /*31d0*/  @!PT LDS RZ, [RZ] ;  /* 0x00000000fffff984 */ /* 0x000fe20000000800 */
[----:B------:R-:W-:Y:S01]  /*31e0*/  @!PT LDS RZ, [RZ] ;  /* 0x00000000fffff984 */ /* 0x000fe20000000800 */
[----:B------:R-:W-:Y:S01]  /*31f0*/  @!PT LDS RZ, [RZ] ;  /* 0x00000000fffff984 */ /* 0x000fe20000000800 */
[----:B------:R-:W-:Y:S01]  /*3200*/  @!PT LDS RZ, [RZ] ;  /* 0x00000000fffff984 */ /* 0x000fe20000000800 */
[----:B------:R2:W-:Y:S06]  /*3210*/  MEMBAR.ALL.CTA ;  /* 0x0000000000007992 */ /* 0x0005ec0000008000 */
[----:B--2---:R-:W2:Y:S02]  /*3220*/  FENCE.VIEW.ASYNC.S ;  /* 0x00000000000073c6 */ /* 0x004ea40000000000 */
[----:B--2---:R2:W-:Y:S01]  /*3230*/  SYNCS.ARRIVE.TRANS64.RED.A1T0 RZ, [R3+URZ], RZ ;  /* 0x000000ff03ff79a7 */ /* 0x0045e200081004ff */
[----:B------:R2:W4:Y:S01]  /*3240*/  @P0 SYNCS.PHASECHK.TRANS64.TRYWAIT P2, [UR5], R2 ;  /* 0x00000002ff0005a7 */ /* 0x0005220008041105 */
[----:B-1----:R-:W-:Y:S01]  /*3250*/  LOP3.LUT P1, RZ, R6, 0x1, RZ, 0xc0, !PT ;  /* 0x0000000106ff7812 */ /* 0x002fe2000782c0ff */
[----:B------:R-:W1:Y:S02]  /*3260*/  SYNCS.PHASECHK.TRANS64.TRYWAIT P0, [UR14+0xd0], R0 ;  /* 0x0000d000ff0075a7 */ /* 0x000e64000800110e */
[----:B-12-4-:R-:W-:Y:S10]  /*3270*/  @!P0 BRA `(.L_x_57) ;  /* 0x0000004800dc8947 */ /* 0x016ff40003800000 */
.L_x_123:
[----:B------:R-:W-:Y:S01]  /*3280*/  IADD3 R10, PT, PT, R10, 0x1, RZ ;  /* 0x000000010a0a7810 */ /* 0x000fe20007ffe0ff */
[----:B------:R-:W-:Y:S06]  /*3290*/  BRA.U !UP3, `(.L_x_58) ;  /* 0x000000010bc07547 */ /* 0x000fec000b800000 */
[----:B------:R-:W-:Y:S01]  /*32a0*/  UPLOP3.LUT UP4, UPT, UPT, UPT, UPT, 0x40, 0x4 ;  /* 0x000000000004789c */ /* 0x000fe20003f8e870 */
[----:B------:R-:W-:Y:S01]  /*32b0*/  UMOV UR18, UR16 ;  /* 0x0000001000127c82 */ /* 0x000fe20008000000 */
[----:B------:R-:W-:Y:S01]  /*32c0*/  UMOV UR17, UR8 ;  /* 0x0000000800117c82 */ /* 0x000fe20008000000 */
[----:B------:R-:W-:-:S08]  /*32d0*/  UMOV UR5, UR11 ;  /* 0x0000000b00057c82 */ /* 0x000fd00008000000 */
.L_x_61:
[----:B------:R-:W-:Y:S02]  /*32e0*/  UIADD3 UR18, UPT, UPT, UR18, 0x1, URZ ;  /* 0x0000000112127890 */ /* 0x000fe4000fffe0ff */
[----:B--2---:R-:W-:Y:S02]  /*32f0*/  ULEA UR7, UR5, UR9, 0x3 ;  /* 0x0000000905077291 */ /* 0x004fe4000f8e18ff */
[----:B------:R-:W-:Y:S01]  /*3300*/  UISETP.NE.AND UP0, UPT, UR18, URZ, UPT ;  /* 0x000000ff1200728c */ /* 0x000fe2000bf05270 */
[----:B----4-:R-:W-:Y:S10]  /*3310*/  @P2 BRA `(.L_x_59) ;  /* 0x00000000000c2947 */ /* 0x010ff40003800000 */
[----:B-1----:R-:W-:Y:S04]  /*3320*/  SHF.L.U32 R3, R8, 0x1f, RZ ;  /* 0x0000001f08037819 */ /* 0x002fe800000006ff */
[----:B------:R-:W1:Y:S02]  /*3330*/  SYNCS.PHASECHK.TRANS64.TRYWAIT P0, [UR7], R3 ;  /* 0x00000003ff0075a7 */ /* 0x000e640008001107 */
[----:B-1----:R-:W-:Y:S05]  /*3340*/  @!P0 BRA `(.L_x_60) ;  /* 0x0000004800c08947 */ /* 0x002fea0003800000 */
.L_x_59:
[----:B------:R-:W-:Y:S01]  /*3350*/  UISETP.NE.AND UP1, UPT, UR17, 0x1, UPT ;  /* 0x000000011100788c */ /* 0x000fe2000bf25270 */
[----:B------:R-:W-:Y:S01]  /*3360*/  PLOP3.LUT P2, PT, PT, PT, PT, 0x80, 0x8 ;  /* 0x000000000008781c */ /* 0x000fe20003f4f070 */
[----:B------:R-:W-:Y:S02]  /*3370*/  UIADD3 UR11, UPT, UPT, UR5, 0x1, URZ ;  /* 0x00000001050b7890 */ /* 0x000fe4000fffe0ff */
[----:B------:R-:W-:Y:S02]  /*3380*/  UIMAD UR6, UR5, 0x300, UR4 ;  /* 0x00000300050678a4 */ /* 0x000fe4000f8e0204 */
[----:B------:R-:W-:Y:S01]  /*3390*/  UISETP.NE.AND UP2, UPT, UR11, 0x7, UPT ;  /* 0x000000070b00788c */ /* 0x000fe2000bf45270 */
[----:B------:R-:W-:Y:S01]  /*33a0*/  PLOP3.LUT P0, PT, PT, PT, UP1, 0x80, 0x8 ;  /* 0x000000000008781c */ /* 0x000fe20003f0f018 */
[----:B------:R-:W-:Y:S02]  /*33b0*/  UIADD3 UR40, UPT, UPT, UR6, 0x2, URZ ;  /* 0x0000000206287890 */ /* 0x000fe4000fffe0ff */
[----:B------:R-:W-:Y:S02]  /*33c0*/  USEL UR28, URZ, 0x1, UP2 ;  /* 0x00000001ff1c7887 */ /* 0x000fe40009000000 */
[----:B------:R-:W-:Y:S02]  /*33d0*/  USEL UR11, UR11, URZ, UP2 ;  /* 0x000000ff0b0b7287 */ /* 0x000fe40009000000 */
[----:B------:R-:W-:Y:S02]  /*33e0*/  UIADD3 UR36, UPT, UPT, UR6, 0x4, URZ ;  /* 0x0000000406247890 */ /* 0x000fe4000fffe0ff */
[----:B------:R-:W-:Y:S01]  /*33f0*/  @UP1 ULEA UR19, UR11, UR9, 0x3 ;  /* 0x000000090b131291 */ /* 0x000fe2000f8e18ff */
[----:B------:R-:W-:Y:S01]  /*3400*/  LOP3.LUT R8, R8, UR28, RZ, 0x3c, !PT ;  /* 0x0000001c08087c12 */ /* 0x000fe2000f8e3cff */
[----:B------:R-:W-:Y:S02]  /*3410*/  ULEA UR28, UR5, UR10, 0xa ;  /* 0x0000000a051c7291 */ /* 0x000fe4000f8e50ff */
[----:B------:R-:W-:Y:S01]  /*3420*/  UIADD3 UR32, UPT, UPT, UR6, 0x6, URZ ;  /* 0x0000000606207890 */ /* 0x000fe2000fffe0ff */
[----:B-1----:R-:W-:Y:S01]  /*3430*/  @P0 SHF.L.U32 R0, R8, 0x1f, RZ ;  /* 0x0000001f08000819 */ /* 0x002fe200000006ff */
[----:B------:R-:W-:Y:S02]  /*3440*/  UIADD3 UR38, UPT, UPT, UR28, 0x2, URZ ;  /* 0x000000021c267890 */ /* 0x000fe4000fffe0ff */
[----:B------:R-:W-:Y:S01]  /*3450*/  UIADD3 UR34, UPT, UPT, UR28, 0x4, URZ ;  /* 0x000000041c227890 */ /* 0x000fe2000fffe0ff */
[----:B------:R2:W4:Y:S01]  /*3460*/  @P0 SYNCS.PHASECHK.TRANS64.TRYWAIT P2, [UR19], R0 ;  /* 0x00000000ff0005a7 */ /* 0x0005220008041113 */
[----:B------:R-:W-:Y:S02]  /*3470*/  UIADD3 UR30, UPT, UPT, UR28, 0x6, URZ ;  /* 0x000000061c1e7890 */ /* 0x000fe4000fffe0ff */
[----:B------:R-:W-:Y:S02]  /*3480*/  UIADD3 UR19, UPT, UPT, UR7, 0x38, URZ ;  /* 0x0000003807137890 */ /* 0x000fe4000fffe0ff */
[----:B------:R-:W-:Y:S01]  /*3490*/  UIADD3 UR17, UPT, UPT, UR17, -0x1, URZ ;  /* 0xffffffff11117890 */ /* 0x000fe2000fffe0ff */
[----:B------:R-:W-:Y:S01]  /*34a0*/  UMOV UR7, 0x40004040 ;  /* 0x4000404000077882 */ /* 0x000fe20000000000 */
[----:B------:R-:W-:Y:S01]  /*34b0*/  UMOV UR29, 0x40004040 ;  /* 0x40004040001d7882 */ /* 0x000fe20000000000 */
[----:B------:R-:W-:Y:S01]  /*34c0*/  UMOV UR41, 0x40004040 ;  /* 0x4000404000297882 */ /* 0x000fe20000000000 */
[----:B------:R2:W-:Y:S01]  /*34d0*/  UTCQMMA gdesc[UR28], gdesc[UR6], tmem[UR15], tmem[UR22], idesc[UR23], UP4 ;  /* 0x00ff16061c0075ea */ /* 0x0005e2000a00030f */
[----:B------:R-:W-:Y:S01]  /*34e0*/  UPLOP3.LUT UP4, UPT, UPT, UPT, UPT, 0x80, 0x8 ;  /* 0x000000000008789c */ /* 0x000fe20003f8f070 */
[----:B------:R-:W-:Y:S01]  /*34f0*/  UMOV UR39, 0x40004040 ;  /* 0x4000404000277882 */ /* 0x000fe20000000000 */
[----:B------:R-:W-:Y:S01]  /*3500*/  UMOV UR37, 0x40004040 ;  /* 0x4000404000257882 */ /* 0x000fe20000000000 */
[----:B------:R2:W-:Y:S01]  /*3510*/  UTCQMMA gdesc[UR38], gdesc[UR40], tmem[UR15], tmem[UR20], idesc[UR21], UPT ;  /* 0x00ff1428260075ea */ /* 0x0005e2000b80030f */
[----:B------:R-:W-:Y:S01]  /*3520*/  UMOV UR35, 0x40004040 ;  /* 0x4000404000237882 */ /* 0x000fe20000000000 */
[----:B------:R-:W-:Y:S01]  /*3530*/  UMOV UR33, 0x40004040 ;  /* 0x4000404000217882 */ /* 0x000fe20000000000 */
[----:B------:R-:W-:Y:S01]  /*3540*/  UMOV UR31, 0x40004040 ;  /* 0x40004040001f7882 */ /* 0x000fe20000000000 */
[----:B------:R2:W-:Y:S01]  /*3550*/  UTCQMMA gdesc[UR34], gdesc[UR36], tmem[UR15], tmem[UR26], idesc[UR27], UPT ;  /* 0x00ff1a24220075ea */ /* 0x0005e2000b80030f */
[----:B------:R2:W-:Y:S01]  /*3560*/  UTCQMMA gdesc[UR30], gdesc[UR32], tmem[UR15], tmem[UR24], idesc[UR25], UPT ;  /* 0x00ff18201e0075ea */ /* 0x0005e2000b80030f */
[----:B------:R2:W-:Y:S01]  /*3570*/  UTCBAR [UR19], URZ ;  /* 0x000000ff130073e9 */ /* 0x0005e200080000ff */
[----:B------:R-:W-:Y:S01]  /*3580*/  UMOV UR5, UR11 ;  /* 0x0000000b00057c82 */ /* 0x000fe20008000000 */
[----:B------:R-:W-:Y:S05]  /*3590*/  BRA.U UP0, `(.L_x_61) ;  /* 0xfffffffd00507547 */ /* 0x000fea000b83ffff */
.L_x_58:
[----:B------:R-:W-:Y:S01]  /*35a0*/  UIADD3 UR12, UPT, UPT, UR12, 0x1, URZ ;  /* 0x000000010c0c7890 */ /* 0x000fe2000fffe0ff */
[C---:B------:R-:W-:Y:S01]  /*35b0*/  ISETP.NE.AND P0, PT, R10.reuse, 0x2, PT ;  /* 0x000000020a00780c */ /* 0x040fe20003f05270 */
[----:B------:R-:W-:Y:S02]  /*35c0*/  UIADD3 UR14, UPT, UPT, UR14, 0xb0, URZ ;  /* 0x000000b00e0e7890 */ /* 0x000fe4000fffe0ff */
[----:B------:R-:W-:Y:S01]  /*35d0*/  UISETP.NE.AND UP0, UPT, UR12, 0x4, UPT ;  /* 0x000000040c00788c */ /* 0x000fe2000bf05270 */
[----:B-12---:R-:W-:Y:S02]  /*35e0*/  SEL R0, RZ, 0x1, P0 ;  /* 0x00000001ff007807 */ /* 0x006fe40000000000 */
[----:B------:R-:W-:Y:S01]  /*35f0*/  SEL R10, R10, RZ, P0 ;  /* 0x000000ff0a0a7207 */ /* 0x000fe20000000000 */
[----:B------:R-:W-:Y:S01]  /*3600*/  USEL UR5, URZ, 0x1, UP0 ;  /* 0x00000001ff057887 */ /* 0x000fe20008000000 */
[----:B------:R-:W-:Y:S01]  /*3610*/  LOP3.LUT R9, R9, R0, RZ, 0x3c, !PT ;  /* 0x0000000009097212 */ /* 0x000fe200078e3cff */
[----:B------:R-:W-:Y:S01]  /*3620*/  USEL UR12, UR12, URZ, UP0 ;  /* 0x000000ff0c0c7287 */ /* 0x000fe20008000000 */
[----:B------:R1:W-:Y:S03]  /*3630*/  UTCBAR [UR14], URZ ;  /* 0x000000ff0e0073e9 */ /* 0x0003e600080000ff */
[----:B------:R-:W-:Y:S01]  /*3640*/  LOP3.LUT R11, R11, UR5, RZ, 0x3c, !PT ;  /* 0x000000050b0b7c12 */ /* 0x000fe2000f8e3cff */
[----:B------:R-:W-:Y:S07]  /*3650*/  @P1 BRA `(.L_x_62) ;  /* 0xfffffff800a01947 */ /* 0x000fee000383ffff */
[----:B------:R-:W2:Y:S01]  /*3660*/  S2UR UR4, SR_CgaCtaId ;  /* 0x00000000000479c3 */ /* 0x000ea20000008800 */
[----:B------:R-:W-:Y:S01]  /*3670*/  ELECT P0, URZ, PT ;  /* 0x0000000000ff782f */ /* 0x000fe20003800000 */
[----:B------:R-:W-:Y:S01]  /*3680*/  IMAD.MOV.U32 R0, RZ, RZ, 0x1 ;  /* 0x00000001ff007424 */ /* 0x000fe200078e00ff */
[----:B------:R-:W-:Y:S01]  /*3690*/  UIADD3 UR9, UPT, UPT, UR9, 0xd0, URZ ;  /* 0x000000d009097890 */ /* 0x000fe2000fffe0ff */
[----:B------:R-:W-:Y:S01]  /*36a0*/  SHF.L.U32 R3, R11, 0x1f, RZ ;  /* 0x0000001f0b037819 */ /* 0x000fe200000006ff */
[----:B------:R-:W-:-:S03]  /*36b0*/  UMOV UR5, 0x40 ;  /* 0x0000004000057882 */ /* 0x000fc60000000000 */
[----:B------:R-:W-:Y:S01]  /*36c0*/  UVIRTCOUNT.DEALLOC.SMPOOL 0x80 ;  /* 0x000000800000784c */ /* 0x000fe20000000000 */
[----:B--2---:R-:W-:Y:S02]  /*36d0*/  ULEA UR4, UR4, UR5, 0x18 ;  /* 0x0000000504047291 */ /* 0x004fe4000f8ec0ff */
[----:B------:R-:W-:-:S07]  /*36e0*/  ULEA UR5, UR12, UR9, 0x3 ;  /* 0x000000090c057291 */ /* 0x000fce000f8e18ff */
[----:B------:R2:W-:Y:S02]  /*36f0*/  @P0 STS.U8 [UR4+0x1c], R0 ;  /* 0x00001c00ff000988 */ /* 0x0005e40008000004 */
[----:B------:R-:W3:Y:S02]  /*3700*/  SYNCS.PHASECHK.TRANS64.TRYWAIT P0, [UR5], R3 ;  /* 0x00000003ff0075a7 */ /* 0x000ee40008001105 */
[----:B--23--:R-:W-:Y:S05]  /*3710*/  @!P0 BRA `(.L_x_63) ;  /* 0x0000004400e48947 */ /* 0x00cfea0003800000 */
.L_x_126:
[----:B------:R-:W-:-:S04]  /*3720*/  UIADD3 UR6, UPT, UPT, UR12, 0x1, URZ ;  /* 0x000000010c067890 */ /* 0x000fc8000fffe0ff */
[----:B------:R-:W-:-:S04]  /*3730*/  UISETP.NE.AND UP0, UPT, UR6, 0x4, UPT ;  /* 0x000000040600788c */ /* 0x000fc8000bf05270 */
[----:B------:R-:W-:Y:S02]  /*3740*/  USEL UR7, URZ, 0x1, UP0 ;  /* 0x00000001ff077887 */ /* 0x000fe40008000000 */
[----:B------:R-:W-:-:S04]  /*3750*/  USEL UR6, UR6, URZ, UP0 ;  /* 0x000000ff06067287 */ /* 0x000fc80008000000 */
[----:B------:R-:W-:Y:S01]  /*3760*/  ULEA UR5, UR6, UR9, 0x3 ;  /* 0x0000000906057291 */ /* 0x000fe2000f8e18ff */
[----:B------:R-:W-:-:S04]  /*3770*/  LOP3.LUT R2, R11, UR7, RZ, 0x3c, !PT ;  /* 0x000000070b027c12 */ /* 0x000fc8000f8e3cff */
[----:B--2---:R-:W-:-:S04]  /*3780*/  SHF.L.U32 R3, R2, 0x1f, RZ ;  /* 0x0000001f02037819 */ /* 0x004fc800000006ff */
[----:B------:R-:W2:Y:S02]  /*3790*/  SYNCS.PHASECHK.TRANS64.TRYWAIT P0, [UR5], R3 ;  /* 0x00000003ff0075a7 */ /* 0x000ea40008001105 */
[----:B--2---:R-:W-:Y:S05]  /*37a0*/  @!P0 BRA `(.L_x_64) ;  /* 0x0000004400d88947 */ /* 0x004fea0003800000 */
.L_x_128:
        /* <DEDUP_REMOVED lines=9> */
.L_x_130:
[----:B------:R-:W-:-:S04]  /*3840*/  UIADD3 UR6, UPT, UPT, UR6, 0x1, URZ ;  /* 0x0000000106067890 */ /* 0x000fc8000fffe0ff */
[----:B------:R-:W-:-:S04]  /*3850*/  UISETP.NE.AND UP0, UPT, UR6, 0x4, UPT ;  /* 0x000000040600788c */ /* 0x000fc8000bf05270 */
[----:B------:R-:W-:Y:S02]  /*3860*/  USEL UR5, URZ, 0x1, UP0 ;  /* 0x00000001ff057887 */ /* 0x000fe40008000000 */
[----:B------:R-:W-:-:S04]  /*3870*/  USEL UR6, UR6, URZ, UP0 ;  /* 0x000000ff06067287 */ /* 0x000fc80008000000 */
[----:B------:R-:W-:Y:S01]  /*3880*/  ULEA UR6, UR6, UR9, 0x3 ;  /* 0x0000000906067291 */ /* 0x000fe2000f8e18ff */
[----:B--2---:R-:W-:-:S04]  /*3890*/  LOP3.LUT R3, R2, UR5, RZ, 0x3c, !PT ;  /* 0x0000000502037c12 */ /* 0x004fc8000f8e3cff */
[----:B------:R-:W-:-:S04]  /*38a0*/  SHF.L.U32 R3, R3, 0x1f, RZ ;  /* 0x0000001f03037819 */ /* 0x000fc800000006ff */
[----:B------:R-:W2:Y:S02]  /*38b0*/  SYNCS.PHASECHK.TRANS64.TRYWAIT P0, [UR6], R3 ;  /* 0x00000003ff0075a7 */ /* 0x000ea40008001106 */
[----:B--2---:R-:W-:Y:S05]  /*38c0*/  @!P0 BRA `(.L_x_66) ;  /* 0x0000004400c08947 */ /* 0x004fea0003800000 */
.L_x_132:
[----:B------:R-:W-:Y:S01]  /*38d0*/  NOP ;  /* 0x0000000000007918 */ /* 0x000fe20000000000 */
[----:B--2---:R-:W2:Y:S01]  /*38e0*/  LDS R0, [UR4+0x14] ;  /* 0x00001404ff007984 */ /* 0x004ea20008000800 */
[----:B------:R-:W-:Y:S01]  /*38f0*/  ULOP3.LUT UR6, UR13, 0xffff, URZ, 0xc0, !UPT ;  /* 0x0000ffff0d067892 */ /* 0x000fe2000f8ec0ff */
[----:B------:R-:W-:Y:S01]  /*3900*/  UMOV UR8, 0xffff ;  /* 0x0000ffff00087882 */ /* 0x000fe20000000000 */
[----:B------:R-:W-:Y:S02]  /*3910*/  UMOV UR5, 0x1 ;  /* 0x0000000100057882 */ /* 0x000fe40000000000 */
[----:B------:R-:W-:-:S04]  /*3920*/  USHF.R.U32.HI UR6, URZ, 0x5, UR6 ;  /* 0x00000005ff067899 */ /* 0x000fc80008011606 */
[----:B------:R-:W-:Y:S02]  /*3930*/  USHF.L.U32 UR8, UR8, UR6, URZ ;  /* 0x0000000608087299 */ /* 0x000fe400080006ff */
[----:B------:R-:W-:-:S04]  /*3940*/  USHF.L.U32 UR5, UR5, UR6, URZ ;  /* 0x0000000605057299 */ /* 0x000fc800080006ff */
[----:B--2---:R-:W-:-:S04]  /*3950*/  LOP3.LUT R0, R0, UR8, RZ, 0xc0, !PT ;  /* 0x0000000800007c12 */ /* 0x004fc8000f8ec0ff */
[----:B------:R-:W-:-:S13]  /*3960*/  ISETP.NE.AND P0, PT, R0, UR8, PT ;  /* 0x0000000800007c0c */ /* 0x000fda000bf05270 */
[----:B------:R-:W-:Y:S05]  /*3970*/  @P0 BRA `(.L_x_67) ;  /* 0x0000000000580947 */ /* 0x000fea0003800000 */
[----:B------:R-:W2:Y:S02]  /*3980*/  LDS R0, [UR4+0x18] ;  /* 0x00001804ff007984 */ /* 0x000ea40008000800 */
[----:B--2---:R-:W-:-:S04]  /*3990*/  LOP3.LUT R0, R0, UR5, RZ, 0xc0, !PT ;  /* 0x0000000500007c12 */ /* 0x004fc8000f8ec0ff */
[----:B------:R-:W-:-:S13]  /*39a0*/  ISETP.NE.AND P0, PT, R0, UR5, PT ;  /* 0x0000000500007c0c */ /* 0x000fda000bf05270 */
[----:B------:R-:W-:Y:S05]  /*39b0*/  @P0 BRA `(.L_x_68) ;  /* 0x00000000003c0947 */ /* 0x000fea0003800000 */
[----:B------:R-:W2:Y:S01]  /*39c0*/  S2R R2, SR_LANEID ;  /* 0x0000000000027919 */ /* 0x000ea20000000000 */
[----:B------:R-:W-:Y:S01]  /*39d0*/  ULOP3.LUT UR8, URZ, UR8, URZ, 0x33, !UPT ;  /* 0x00000008ff087292 */ /* 0x000fe2000f8e33ff */
[----:B------:R-:W-:Y:S01]  /*39e0*/  LOP3.LUT R4, RZ, UR5, RZ, 0x33, !PT ;  /* 0x00000005ff047c12 */ /* 0x000fe2000f8e33ff */
[----:B------:R-:W-:Y:S02]  /*39f0*/  VOTEU.ANY UR7, UPT, PT ;  /* 0x0000000000077886 */ /* 0x000fe400038e0100 */
[----:B------:R-:W-:Y:S01]  /*3a00*/  UFLO.U32 UR7, UR7 ;  /* 0x00000007000772bd */ /* 0x000fe200080e0000 */
[----:B------:R-:W3:Y:S01]  /*3a10*/  REDUX UR5, R4 ;  /* 0x00000000040573c4 */ /* 0x000ee20000000000 */
[----:B------:R-:W-:-:S06]  /*3a20*/  IMAD.U32 R0, RZ, RZ, UR8 ;  /* 0x00000008ff007e24 */ /* 0x000fcc000f8e00ff */
[----:B------:R1:W-:Y:S01]  /*3a30*/  UTCATOMSWS.AND URZ, UR8 ;  /* 0x0000000800ff79e3 */ /* 0x0003e20008000000 */
[----:B------:R-:W4:Y:S01]  /*3a40*/  REDUX UR6, R0 ;  /* 0x00000000000673c4 */ /* 0x000f220000000000 */
[----:B--2---:R-:W-:Y:S01]  /*3a50*/  ISETP.EQ.U32.AND P0, PT, R2, UR7, PT ;  /* 0x0000000702007c0c */ /* 0x004fe2000bf02070 */
[----:B---3--:R-:W-:Y:S01]  /*3a60*/  IMAD.U32 R2, RZ, RZ, UR5 ;  /* 0x00000005ff027e24 */ /* 0x008fe2000f8e00ff */
[----:B----4-:R-:W-:-:S11]  /*3a70*/  MOV R3, UR6 ;  /* 0x0000000600037c02 */ /* 0x010fd60008000f00 */
[----:B------:R1:W-:Y:S04]  /*3a80*/  @P0 ATOMS.AND RZ, [UR4+0x14], R3 ;  /* 0x00001403ffff098c */ /* 0x0003e8000a800004 */
[----:B------:R1:W-:Y:S01]  /*3a90*/  @P0 ATOMS.AND RZ, [UR4+0x18], R2 ;  /* 0x00001802ffff098c */ /* 0x0003e2000a800004 */
[----:B------:R-:W-:Y:S05]  /*3aa0*/  BRA `(.L_x_69) ;  /* 0x0000000000147947 */ /* 0x000fea0003800000 */
.L_x_68:
[----:B------:R-:W-:Y:S02]  /*3ab0*/  MOV R2, 0x3ad0 ;  /* 0x00003ad000027802 */ /* 0x000fe40000000f00 */
[----:B-1--45:R-:W-:Y:S05]  /*3ac0*/  CALL.REL.NOINC `($__internal_0_$__cuda_sm10x_tcgen05_guardrail_trap_col_being_dealloced_not_returned_by_alloc) ;  /* 0x0000004400dc7944 */ /* 0x032fea0003c00000 */
[----:B------:R-:W-:Y:S05]  /*3ad0*/  BRA `(.L_x_69) ;  /* 0x0000000000087947 */ /* 0x000fea0003800000 */
.L_x_67:
[----:B------:R-:W-:Y:S02]  /*3ae0*/  MOV R2, 0x3b00 ;  /* 0x00003b0000027802 */ /* 0x000fe40000000f00 */
[----:B-1--45:R-:W-:Y:S05]  /*3af0*/  CALL.REL.NOINC `($__internal_2_$__cuda_sm10x_tcgen05_guardrail_trap_unallocated_columns_being_dealloced) ;  /* 0x0000004400e87944 */ /* 0x032fea0003c00000 */
.L_x_69:
[----:B------:R-:W-:Y:S01]  /*3b00*/  NOP ;  /* 0x0000000000007918 */ /* 0x000fe20000000000 */
[----:B-1----:R-:W-:Y:S05]  /*3b10*/  EXIT ;  /* 0x000000000000794d */ /* 0x002fea0003800000 */
.L_x_51:
[----:B------:R-:W-:-:S09]  /*3b20*/  UISETP.NE.OR UP2, UPT, UR8, 0x3, !UP2 ;  /* 0x000000030800788c */ /* 0x000fd2000d745670 */
[----:B------:R-:W-:Y:S05]  /*3b30*/  BRA.U UP2, `(.L_x_70) ;  /* 0x0000000902fc7547 */ /* 0x000fea000b800000 */
[----:B------:R-:W1:Y:S01]  /*3b40*/  LDC R0, c[0x0][0xb30] ;  /* 0x0002cc00ff007b82 */ /* 0x000e620000000800 */
[----:B------:R-:W2:Y:S01]  /*3b50*/  LDCU.64 UR8, c[0x0][0x888] ;  /* 0x00011100ff0877ac */ /* 0x000ea20008000a00 */
[----:B------:R-:W-:Y:S01]  /*3b60*/  IMAD.MOV.U32 R30, RZ, RZ, 0x1 ;  /* 0x00000001ff1e7424 */ /* 0x000fe200078e00ff */
[----:B------:R-:W-:Y:S01]  /*3b70*/  CS2R R28, SRZ ;  /* 0x00000000001c7805 */ /* 0x000fe2000001ff00 */
[----:B------:R-:W-:Y:S01]  /*3b80*/  IMAD.MOV.U32 R25, RZ, RZ, 0x3000 ;  /* 0x00003000ff197424 */ /* 0x000fe200078e00ff */
[----:B------:R-:W4:Y:S03]  /*3b90*/  LDCU.64 UR4, c[0x0][0x890] ;  /* 0x00011200ff0477ac */ /* 0x000f260008000a00 */
[----:B------:R-:W3:Y:S01]  /*3ba0*/  LDC R19, c[0x0][0x370] ;  /* 0x0000dc00ff137b82 */ /* 0x000ee20000000800 */
[----:B------:R-:W-:Y:S01]  /*3bb0*/  UMOV UR7, 0x400 ;  /* 0x0000040000077882 */ /* 0x000fe20000000000 */
[----:B------:R-:W-:-:S02]  /*3bc0*/  UPLOP3.LUT UP1, UPT, UPT, UPT, UPT, 0x40, 0x4 ;  /* 0x000000000004789c */ /* 0x000fc40003f2e870 */
[----:B------:R-:W-:-:S04]  /*3bd0*/  ULEA UR7, UR37, UR7, 0x18 ;  /* 0x0000000725077291 */ /* 0x000fc8000f8ec0ff */
[----:B------:R-:W3:Y:S01]  /*3be0*/  LDC R2, c[0x0][0xb0c] ;  /* 0x0002c300ff027b82 */ /* 0x000ee20000000800 */
[----:B--2---:R-:W-:Y:S02]  /*3bf0*/  UISETP.NE.U32.AND UP4, UPT, UR8, URZ, UPT ;  /* 0x000000ff0800728c */ /* 0x004fe4000bf85070 */
[----:B------:R-:W-:Y:S02]  /*3c00*/  UIADD3 UR8, UPT, UPT, UR7, 0x70, URZ ;  /* 0x0000007007087890 */ /* 0x000fe4000fffe0ff */
[----:B----4-:R-:W-:-:S03]  /*3c10*/  UISETP.NE.U32.AND UP5, UPT, UR4, URZ, UPT ;  /* 0x000000ff0400728c */ /* 0x010fc6000bfa5070 */
[----:B------:R-:W2:Y:S01]  /*3c20*/  LDC R18, c[0x0][0xb20] ;  /* 0x0002c800ff127b82 */ /* 0x000ea20000000800 */
[----:B-1----:R-:W-:Y:S01]  /*3c30*/  ISETP.NE.AND P1, PT, R0, 0x1, PT ;  /* 0x000000010000780c */ /* 0x002fe20003f25270 */
[----:B------:R-:W-:Y:S02]  /*3c40*/  UISETP.NE.AND.EX UP4, UPT, UR9, URZ, UPT, UP4 ;  /* 0x000000ff0900728c */ /* 0x000fe4000bf85340 */
[----:B------:R-:W-:Y:S02]  /*3c50*/  UPRMT UR37, UR37, 0x654, UR8 ;  /* 0x0000065425257896 */ /* 0x000fe40008000008 */
[----:B------:R-:W-:Y:S02]  /*3c60*/  UISETP.NE.AND.EX UP5, UPT, UR5, URZ, UPT, UP5 ;  /* 0x000000ff0500728c */ /* 0x000fe4000bfa5350 */
[----:B------:R-:W1:Y:S08]  /*3c70*/  LDC.64 R32, c[0x0][0x348] ;  /* 0x0000d200ff207b82 */ /* 0x000e700000000a00 */
[----:B------:R-:W4:Y:S08]  /*3c80*/  LDC.64 R16, c[0x0][0xb10] ;  /* 0x0002c400ff107b82 */ /* 0x000f300000000a00 */
[----:B------:R-:W1:Y:S08]  /*3c90*/  LDC.64 R6, c[0x0][0xb18] ;  /* 0x0002c600ff067b82 */ /* 0x000e700000000a00 */
[----:B------:R-:W1:Y:S08]  /*3ca0*/  LDC.64 R4, c[0x0][0xb28] ;  /* 0x0002ca00ff047b82 */ /* 0x000e700000000a00 */
[----:B--23--:R-:W1:Y:S02]  /*3cb0*/  LDC R24, c[0x0][0x374] ;  /* 0x0000dd00ff187b82 */ /* 0x00ce640000000800 */
.L_x_78:
[C---:B------:R-:W-:Y:S02]  /*3cc0*/  LEA R0, R29.reuse, UR7, 0x3 ;  /* 0x000000071d007c11 */ /* 0x040fe4000f8e18ff */
[----:B------:R-:W-:Y:S02]  /*3cd0*/  SHF.L.U32 R3, R28, 0x1f, RZ ;  /* 0x0000001f1c037819 */ /* 0x000fe400000006ff */
[----:B------:R-:W-:Y:S02]  /*3ce0*/  LEA R20, R29, UR7, 0x4 ;  /* 0x000000071d147c11 */ /* 0x000fe4000f8e20ff */
[----:B--2---:R-:W2:Y:S02]  /*3cf0*/  SYNCS.PHASECHK.TRANS64.TRYWAIT P0, [R0+URZ+0x90], R3 ;  /* 0x00009003000075a7 */ /* 0x004ea400080011ff */
[----:B--2---:R-:W-:Y:S05]  /*3d00*/  @!P0 BRA `(.L_x_71) ;  /* 0x0000004000c88947 */ /* 0x004fea0003800000 */
.L_x_133:
[----:B------:R-:W-:Y:S01]  /*3d10*/  ISETP.GE.AND P0, PT, R102, 0x1, PT ;  /* 0x000000016600780c */ /* 0x000fe20003f06270 */
[----:B------:R-:W3:Y:S01]  /*3d20*/  LDS.128 R20, [R20+0x120] ;  /* 0x0001200014147984 */ /* 0x000ee20000000c00 */
[----:B------:R-:W-:Y:S01]  /*3d30*/  ISETP.NE.U32.AND P4, PT, RZ, UR4, PT ;  /* 0x00000004ff007c0c */ /* 0x000fe2000bf85070 */
[----:B--2---:R-:W-:Y:S01]  /*3d40*/  VIADD R0, R0, 0xa0 ;  /* 0x000000a000007836 */ /* 0x004fe20000000000 */
[----:B------:R-:W-:Y:S02]  /*3d50*/  SHF.L.U32 R26, R30, 0x1f, RZ ;  /* 0x0000001f1e1a7819 */ /* 0x000fe400000006ff */
[----:B------:R-:W-:Y:S02]  /*3d60*/  ISETP.NE.AND.EX P4, PT, RZ, UR5, PT, P4 ;  /* 0x00000005ff007c0c */ /* 0x000fe4000bf85340 */
[----:B------:R-:W-:Y:S01]  /*3d70*/  PRMT R0, RZ, 0x654, R0 ;  /* 0x00000654ff007816 */ /* 0x000fe20000000000 */
[----:B------:R-:W-:Y:S01]  /*3d80*/  @!PT LDS RZ, [RZ] ;  /* 0x00000000fffff984 */ /* 0x000fe20000000800 */
[----:B------:R-:W-:Y:S01]  /*3d90*/  @!PT LDS RZ, [RZ] ;  /* 0x00000000fffff984 */ /* 0x000fe20000000800 */
[----:B------:R-:W-:Y:S01]  /*3da0*/  @!PT LDS RZ, [RZ] ;  /* 0x00000000fffff984 */ /* 0x000fe20000000800 */
[----:B------:R-:W-:Y:S01]  /*3db0*/  @!PT LDS RZ, [RZ] ;  /* 0x00000000fffff984 */ /* 0x000fe20000000800 */
[----:B------:R2:W-:Y:S06]  /*3dc0*/  MEMBAR.ALL.CTA ;  /* 0x0000000000007992 */ /* 0x0005ec0000008000 */
[----:B--2---:R-:W2:Y:S02]  /*3dd0*/  FENCE.VIEW.ASYNC.S ;  /* 0x00000000000073c6 */ /* 0x004ea40000000000 */
[----:B--2---:R2:W-:Y:S01]  /*3de0*/  SYNCS.ARRIVE.TRANS64.RED.A1T0 RZ, [R0+URZ], RZ ;  /* 0x000000ff00ff79a7 */ /* 0x0045e200081004ff */
[----:B---3--:R-:W-:Y:S11]  /*3df0*/  LOP3.LUT P3, RZ, R22, 0x1, RZ, 0xc0, !PT ;  /* 0x0000000116ff7812 */ /* 0x008ff6000786c0ff */
[----:B------:R-:W-:Y:S02]  /*3e00*/  @!UPT UIADD3 URZ, UPT, UPT, URZ, URZ, URZ ;  /* 0x000000fffffff290 */ /* 0x000fe4000fffe0ff */
[----:B------:R-:W-:Y:S02]  /*3e10*/  @P3 MOV R13, R20 ;  /* 0x00000014000d3202 */ /* 0x000fe40000000f00 */
[----:B------:R-:W-:Y:S01]  /*3e20*/  @P3 LOP3.LUT R8, R21, 0xffff, RZ, 0xc0, !PT ;  /* 0x0000ffff15083812 */ /* 0x000fe200078ec0ff */
[----:B--2---:R-:W-:Y:S06]  /*3e30*/  @!P0 BRA `(.L_x_72) ;  /* 0x0000000000a48947 */ /* 0x004fec0003800000 */
[----:B-1----:R-:W-:Y:S01]  /*3e40*/  IMAD.HI.U32 R31, R24, R7, RZ ;  /* 0x00000007181f7227 */ /* 0x002fe200078e00ff */
[----:B------:R-:W-:Y:S02]  /*3e50*/  ISETP.NE.AND P0, PT, R6, 0x1, PT ;  /* 0x000000010600780c */ /* 0x000fe40003f05270 */
[----:B------:R-:W-:Y:S01]  /*3e60*/  ISETP.NE.AND P2, PT, R102, 0x1, PT ;  /* 0x000000016600780c */ /* 0x000fe20003f45270 */
[----:B----4-:R-:W-:Y:S01]  /*3e70*/  IMAD.HI.U32 R34, R19, R16, RZ ;  /* 0x0000001013227227 */ /* 0x010fe200078e00ff */
[----:B------:R-:W-:Y:S02]  /*3e80*/  SHF.R.U32.HI R31, RZ, R18, R31 ;  /* 0x00000012ff1f7219 */ /* 0x000fe4000001161f */
[----:B------:R-:W-:Y:S01]  /*3e90*/  ISETP.NE.AND P5, PT, R2, 0x1, PT ;  /* 0x000000010200780c */ /* 0x000fe20003fa5270 */
[----:B------:R-:W-:Y:S01]  /*3ea0*/  IMAD.HI.U32 R36, R13, R16, RZ ;  /* 0x000000100d247227 */ /* 0x000fe200078e00ff */
[----:B------:R-:W-:Y:S02]  /*3eb0*/  SHF.R.U32.HI R34, RZ, R17, R34 ;  /* 0x00000011ff227219 */ /* 0x000fe40000011622 */
[----:B------:R-:W-:Y:S01]  /*3ec0*/  SEL R3, R24, R31, !P0 ;  /* 0x0000001f18037207 */ /* 0x000fe20004000000 */
[C---:B------:R-:W-:Y:S01]  /*3ed0*/  IMAD.HI.U32 R31, R8.reuse, R7, RZ ;  /* 0x00000007081f7227 */ /* 0x040fe200078e00ff */
[----:B------:R-:W-:Y:S02]  /*3ee0*/  SEL R11, R19, R34, !P5 ;  /* 0x00000022130b7207 */ /* 0x000fe40006800000 */
[----:B------:R-:W-:Y:S01]  /*3ef0*/  SHF.R.U32.HI R36, RZ, R17, R36 ;  /* 0x00000011ff247219 */ /* 0x000fe20000011624 */
[----:B------:R-:W-:Y:S01]  /*3f00*/  IMAD.HI.U32 R38, R3, R4, RZ ;  /* 0x0000000403267227 */ /* 0x000fe200078e00ff */
[----:B------:R-:W-:Y:S03]  /*3f10*/  SHF.R.U32.HI R31, RZ, R18, R31 ;  /* 0x00000012ff1f7219 */ /* 0x000fe6000001161f */
[----:B------:R-:W-:Y:S01]  /*3f20*/  IMAD.HI.U32 R34, R11, R4, RZ ;  /* 0x000000040b227227 */ /* 0x000fe200078e00ff */
[----:B------:R-:W-:Y:S02]  /*3f30*/  @P2 SHF.R.U32.HI R3, RZ, R5, R38 ;  /* 0x00000005ff032219 */ /* 0x000fe40000011626 */
[----:B------:R-:W-:Y:S02]  /*3f40*/  SEL R9, R8, R31, !P0 ;  /* 0x0000001f08097207 */ /* 0x000fe40004000000 */
[----:B------:R-:W-:Y:S01]  /*3f50*/  @P2 SHF.R.U32.HI R11, RZ, R5, R34 ;  /* 0x00000005ff0b2219 */ /* 0x000fe20000011622 */
[C---:B------:R-:W-:Y:S01]  /*3f60*/  IMAD R10, R102.reuse, R3, RZ ;  /* 0x00000003660a7224 */ /* 0x040fe200078e02ff */
[----:B------:R-:W-:Y:S01]  /*3f70*/  SEL R3, R13, R36, !P5 ;  /* 0x000000240d037207 */ /* 0x000fe20006800000 */
[C---:B------:R-:W-:Y:S03]  /*3f80*/  IMAD.HI.U32 R14, R9.reuse, R4, RZ ;  /* 0x00000004090e7227 */ /* 0x040fe600078e00ff */
[----:B------:R-:W-:Y:S01]  /*3f90*/  ISETP.GE.AND P0, PT, R9, R10, PT ;  /* 0x0000000a0900720c */ /* 0x000fe20003f06270 */
[C---:B------:R-:W-:Y:S01]  /*3fa0*/  IMAD R12, R102.reuse, R11, RZ ;  /* 0x0000000b660c7224 */ /* 0x040fe200078e02ff */
[-C--:B------:R-:W-:Y:S04]  /*3fb0*/  SHF.R.U32.HI R14, RZ, R5.reuse, R14 ;  /* 0x00000005ff0e7219 */ /* 0x080fe8000001160e */
[----:B------:R-:W-:Y:S02]  /*3fc0*/  ISETP.GE.OR P0, PT, R3, R12, P0 ;  /* 0x0000000c0300720c */ /* 0x000fe40000706670 */
[----:B------:R-:W-:Y:S05]  /*3fd0*/  SEL R15, R9, R14, !P2 ;  /* 0x0000000e090f7207 */ /* 0x000fea0005000000 */
[----:B------:R-:W-:Y:S04]  /*3fe0*/  IMAD.MOV R14, RZ, RZ, -R15 ;  /* 0x000000ffff0e7224 */ /* 0x000fe800078e0a0f */
[----:B------:R-:W-:Y:S02]  /*3ff0*/  IMAD R14, R102, R14, R9 ;  /* 0x0000000e660e7224 */ /* 0x000fe400078e0209 */
[C---:B------:R-:W-:Y:S05]  /*4000*/  @!P0 IMAD.HI.U32 R10, R3.reuse, R4, RZ ;  /* 0x00000004030a8227 */ /* 0x040fea00078e00ff */
[----:B------:R-:W-:Y:S04]  /*4010*/  @!P0 SHF.R.U32.HI R10, RZ, R5, R10 ;  /* 0x00000005ff0a8219 */ /* 0x000fe8000001160a */
[----:B------:R-:W-:Y:S01]  /*4020*/  @!P0 SEL R0, R3, R10, !P2 ;  /* 0x0000000a03008207 */ /* 0x000fe20005000000 */
[----:B------:R-:W-:Y:S03]  /*4030*/  IMAD.MOV R10, RZ, RZ, -R3 ;  /* 0x000000ffff0a7224 */ /* 0x000fe600078e0a03 */
[----:B------:R-:W-:Y:S01]  /*4040*/  @!P0 IADD3 R15, PT, PT, R15, -R0, RZ ;  /* 0x800000000f0f8210 */ /* 0x000fe20007ffe0ff */
[----:B------:R-:W-:Y:S01]  /*4050*/  @!P0 IMAD R0, R11, R14, R0 ;  /* 0x0000000e0b008224 */ /* 0x000fe200078e0200 */
[----:B------:R-:W-:Y:S01]  /*4060*/  IADD3 R11, PT, PT, -R9, RZ, RZ ;  /* 0x000000ff090b7210 */ /* 0x000fe20007ffe1ff */
[----:B------:R-:W-:Y:S02]  /*4070*/  IMAD R13, R2, R10, R13 ;  /* 0x0000000a020d7224 */ /* 0x000fe400078e020d */
[----:B------:R-:W-:Y:S02]  /*4080*/  @!P0 IMAD R9, R15, R102, R3 ;  /* 0x000000660f098224 */ /* 0x000fe400078e0203 */
[----:B------:R-:W-:Y:S02]  /*4090*/  @!P0 IMAD.MOV.U32 R3, RZ, RZ, R0 ;  /* 0x000000ffff038224 */ /* 0x000fe400078e0000 */
[----:B------:R-:W-:Y:S02]  /*40a0*/  IMAD R8, R6, R11, R8 ;  /* 0x0000000b06087224 */ /* 0x000fe400078e0208 */
[----:B------:R-:W-:Y:S02]  /*40b0*/  IMAD R13, R3, R2, R13 ;  /* 0x00000002030d7224 */ /* 0x000fe400078e020d */
[----:B------:R-:W-:Y:S02]  /*40c0*/  IMAD R8, R9, R6, R8 ;  /* 0x0000000609087224 */ /* 0x000fe400078e0208 */
.L_x_72:
[----:B------:R-:W-:Y:S05]  /*40d0*/  BRA.U UP1, `(.L_x_73) ;  /* 0x0000000101107547 */ /* 0x000fea000b800000 */
[----:B------:R-:W-:Y:S04]  /*40e0*/  MOV R0, UR6 ;  /* 0x0000000600007c02 */ /* 0x000fe80008000f00 */
[----:B------:R-:W-:Y:S04]  /*40f0*/  SHF.L.U32 R3, R0, 0x1f, RZ ;  /* 0x0000001f00037819 */ /* 0x000fe800000006ff */
[----:B------:R-:W2:Y:S02]  /*4100*/  SYNCS.PHASECHK.TRANS64.TRYWAIT P0, [UR7+0x88], R3 ;  /* 0x00008803ff0075a7 */ /* 0x000ea40008001107 */
[----:B--2---:R-:W-:Y:S05]  /*4110*/  @!P0 BRA `(.L_x_74) ;  /* 0x0000003c00d88947 */ /* 0x004fea0003800000 */
.L_x_73:
[----:B------:R-:W-:Y:S05]  /*4120*/  BRA.U !UP5, `(.L_x_75) ;  /* 0x000000010d347547 */ /* 0x000fea000b800000 */
[----:B------:R-:W-:Y:S01]  /*4130*/  UPLOP3.LUT UP0, UPT, UPT, UPT, UP4, 0x80, 0x8 ;  /* 0x000000000008789c */ /* 0x000fe20003f0f040 */
[----:B--2---:R-:W-:Y:S02]  /*4140*/  HFMA2 R0, -RZ, RZ, 0, 5.9604644775390625e-08 ;  /* 0x00000001ff007431 */ /* 0x004fe400000001ff */
[----:B------:R-:W-:Y:S03]  /*4150*/  IMAD.MOV.U32 R216, RZ, RZ, 0x1 ;  /* 0x00000001ffd87424 */ /* 0x000fe600078e00ff */
[----:B------:R-:W-:Y:S05]  /*4160*/  PLOP3.LUT P0, PT, PT, PT, UP0, 0x80, 0x8 ;  /* 0x000000000008781c */ /* 0x000fea0003f0f008 */
[----:B------:R-:W2:Y:S01]  /*4170*/  @UP0 LDCU.64 UR10, c[0x0][0x888] ;  /* 0x00011100ff0a07ac */ /* 0x000ea20008000a00 */
[----:B------:R-:W-:Y:S07]  /*4180*/  @UP0 UIMAD UR8, UR36, UR4, URZ ;  /* 0x00000004240802a4 */ /* 0x000fee000f8e02ff */
[----:B------:R-:W-:Y:S01]  /*4190*/  @!P0 PRMT R216, R0, 0x7610, R216 ;  /* 0x0000761000d88816 */ /* 0x000fe200000000d8 */
[----:B--2---:R-:W-:Y:S03]  /*41a0*/  @UP0 UIMAD.WIDE UR10, UR8, 0x4, UR10 ;  /* 0x00000004080a08a5 */ /* 0x004fe6000f8e020a */
[----:B------:R-:W2:Y:S03]  /*41b0*/  @!UP0 LDCU UR8, c[0x0][0x880] ;  /* 0x00011000ff0887ac */ /* 0x000ea60008000800 */
[----:B------:R-:W-:Y:S01]  /*41c0*/  IMAD.U32 R10, RZ, RZ, UR10 ;  /* 0x0000000aff0a7e24 */ /* 0x000fe2000f8e00ff */
[----:B------:R-:W-:Y:S05]  /*41d0*/  MOV R11, UR11 ;  /* 0x0000000b000b7c02 */ /* 0x000fea0008000f00 */
[----:B-----5:R3:W5:Y:S02]  /*41e0*/  @P0 LDG.E R111, desc[UR40][R10.64] ;  /* 0x000000280a6f0981 */ /* 0x020764000c1e1900 */
[----:B--23--:R-:W-:Y:S07]  /*41f0*/  @!P0 IMAD.U32 R111, RZ, RZ, UR8 ;  /* 0x00000008ff6f8e24 */ /* 0x00cfee000f8e00ff */
.L_x_75:
[----:B-----5:R-:W-:Y:S01]  /*4200*/  @!P4 FSETP.EQ.AND P5, PT, R111, RZ, PT ;  /* 0x000000ff6f00c20b */ /* 0x020fe20003fa2000 */
[----:B------:R-:W-:Y:S01]  /*4210*/  @!UPT UIADD3 URZ, UPT, UPT, URZ, URZ, URZ ;  /* 0x000000fffffff290 */ /* 0x000fe2000fffe0ff */
[----:B------:R-:W-:Y:S11]  /*4220*/  @!P4 BRA `(.L_x_76) ;  /* 0x000000000014c947 */ /* 0x000ff60003800000 */
[----:B------:R-:W-:Y:S02]  /*4230*/  LOP3.LUT P0, RZ, R216, 0xff, RZ, 0xc0, !PT ;  /* 0x000000ffd8ff7812 */ /* 0x000fe4000780c0ff */
[----:B------:R-:W-:Y:S04]  /*4240*/  PLOP3.LUT P5, PT, PT, PT, UP0, 0x80, 0x8 ;  /* 0x000000000008781c */ /* 0x000fe80003faf008 */
[----:B------:R-:W-:Y:S07]  /*4250*/  PLOP3.LUT P5, PT, P5, PT, PT, 0x8, 0x80 ;  /* 0x000000000080781c */ /* 0x000fee0002fae170 */
[----:B------:R-:W-:Y:S11]  /*4260*/  @P0 FSETP.EQ.AND P5, PT, R111, RZ, PT ;  /* 0x000000ff6f00020b */ /* 0x000ff60003fa2000 */
[----:B------:R-:W-:Y:S02]  /*4270*/  @!UPT UIADD3 URZ, UPT, UPT, URZ, URZ, URZ ;  /* 0x000000fffffff290 */ /* 0x000fe4000fffe0ff */
.L_x_76:
[----:B------:R-:W3:Y:S01]  /*4280*/  SYNCS.PHASECHK.TRANS64.TRYWAIT P4, [UR7+0x78], R26 ;  /* 0x0000781aff0075a7 */ /* 0x000ee20008081107 */
[----:B------:R-:W-:Y:S01]  /*4290*/  @P3 SHF.R.U32.HI R27, RZ, 0x10, R21 ;  /* 0x00000010ff1b3819 */ /* 0x000fe20000011615 */
[----:B------:R-:W-:Y:S01]  /*42a0*/  VIADD R29, R29, 0x1 ;  /* 0x000000011d1d7836 */ /* 0x000fe20000000000 */
[----:B------:R-:W5:Y:S08]  /*42b0*/  LDC.64 R14, c[0x0][0xb10] ;  /* 0x0002c400ff0e7b82 */ /* 0x000f700000000a00 */
[----:B------:R-:W1:Y:S08]  /*42c0*/  LDC.64 R10, c[0x0][0xb18] ;  /* 0x0002c600ff0a7b82 */ /* 0x000e700000000a00 */
[----:B--2---:R-:W2:Y:S08]  /*42d0*/  @!P1 LDC R0, c[0x0][0xb20] ;  /* 0x0002c800ff009b82 */ /* 0x004eb00000000800 */
[----:B------:R-:W4:Y:S01]  /*42e0*/  @!P1 LDC R3, c[0x0][0xb0c] ;  /* 0x0002c300ff039b82 */ /* 0x000f220000000800 */
[----:B-----5:R-:W-:Y:S05]  /*42f0*/  @!P1 IMAD.HI.U32 R14, R13, R14, RZ ;  /* 0x0000000e0d0e9227 */ /* 0x020fea00078e00ff */
[----:B------:R-:W-:Y:S01]  /*4300*/  @!P1 SHF.R.U32.HI R14, RZ, R15, R14 ;  /* 0x0000000fff0e9219 */ /* 0x000fe2000001160e */
[----:B-1----:R-:W-:Y:S01]  /*4310*/  @!P1 IMAD.HI.U32 R11, R8, R11, RZ ;  /* 0x0000000b080b9227 */ /* 0x002fe200078e00ff */
[----:B------:R-:W-:Y:S04]  /*4320*/  @!P1 ISETP.NE.AND P0, PT, R10, 0x1, PT ;  /* 0x000000010a00980c */ /* 0x000fe80003f05270 */
[----:B--2---:R-:W-:Y:S02]  /*4330*/  @!P1 SHF.R.U32.HI R9, RZ, R0, R11 ;  /* 0x00000000ff099219 */ /* 0x004fe4000001160b */
[----:B----4-:R-:W-:Y:S02]  /*4340*/  @!P1 ISETP.NE.AND P2, PT, R3, 0x1, PT ;  /* 0x000000010300980c */ /* 0x010fe40003f45270 */
[----:B------:R-:W-:Y:S02]  /*4350*/  @!P1 SEL R9, R8, R9, !P0 ;  /* 0x0000000908099207 */ /* 0x000fe40004000000 */
[----:B------:R-:W-:Y:S02]  /*4360*/  ELECT P0, URZ, PT ;  /* 0x0000000000ff782f */ /* 0x000fe40003800000 */
[----:B------:R-:W-:Y:S05]  /*4370*/  @!P1 SEL R14, R13, R14, !P2 ;  /* 0x0000000e0d0e9207 */ /* 0x000fea0005000000 */
[----:B------:R-:W-:Y:S02]  /*4380*/  @!P1 IMAD.IADD R0, R9, 0x1, -R14 ;  /* 0x0000000109009824 */ /* 0x000fe400078e0a0e */
[----:B------:R-:W-:Y:S02]  /*4390*/  @!P1 IMAD.IADD R9, R14, 0x1, -R9 ;  /* 0x000000010e099824 */ /* 0x000fe400078e0a09 */
[----:B------:R-:W-:Y:S02]  /*43a0*/  @!P1 IMAD R13, R0, R3, R13 ;  /* 0x00000003000d9224 */ /* 0x000fe400078e020d */
[----:B------:R-:W-:Y:S01]  /*43b0*/  @!P1 IMAD R8, R9, R10, R8 ;  /* 0x0000000a09089224 */ /* 0x000fe200078e0208 */
[----:B---3--:R-:W-:Y:S06]  /*43c0*/  @!P4 BRA `(.L_x_77) ;  /* 0x0000003c0044c947 */ /* 0x008fec0003800000 */
.L_x_136:
[----:B------:R-:W-:Y:S01]  /*43d0*/  PLOP3.LUT P5, PT, P5, P0, PT, 0xf2, 0x2f ;  /* 0x00000000002f781c */ /* 0x000fe20002fa1e72 */
[----:B------:R-:W-:Y:S01]  /*43e0*/  UMOV UR14, 0x0 ;  /* 0x00000000000e7882 */ /* 0x000fe20000000000 */
[----:B------:R-:W-:Y:S01]  /*43f0*/  UMOV UR15, 0x10000000 ;  /* 0x10000000000f7882 */ /* 0x000fe20000000000 */
[----:B------:R-:W-:Y:S01]  /*4400*/  LOP3.LUT R30, R30, 0x1, RZ, 0x3c, !PT ;  /* 0x000000011e1e7812 */ /* 0x000fe200078e3cff */
[----:B------:R-:W-:Y:S01]  /*4410*/  UMOV UR28, UR36 ;  /* 0x00000024001c7c82 */ /* 0x000fe20008000000 */
[----:B------:R-:W-:Y:S01]  /*4420*/  UMOV UR20, UR36 ;  /* 0x0000002400147c82 */ /* 0x000fe20008000000 */
[----:B------:R-:W-:Y:S01]  /*4430*/  UMOV UR12, UR36 ;  /* 0x00000024000c7c82 */ /* 0x000fe20008000000 */
[----:B------:R-:W-:Y:S06]  /*4440*/  @P3 R2UR UR36, R27 ;  /* 0x000000001b2432ca */ /* 0x000fec00000e0000 */
[----:B-1----:R-:W-:Y:S01]  /*4450*/  @!P5 IADD3 R3, P0, PT, R32, 0x580, RZ ;  /* 0x000005802003d810 */ /* 0x002fe20007f1e0ff */
[----:B------:R-:W-:Y:S01]  /*4460*/  @!P5 IMAD R213, R213, 0x60, RZ ;  /* 0x00000060d5d5d824 */ /* 0x000fe200078e02ff */
[----:B------:R-:W-:Y:S01]  /*4470*/  VOTEU.ALL UP1, P5 ;  /* 0x0000000000ff7886 */ /* 0x000fe20002820000 */
[----:B------:R-:W-:Y:S01]  /*4480*/  @!P5 IMAD.SHL.U32 R215, R215, 0x80, RZ ;  /* 0x00000080d7d7d824 */ /* 0x000fe200078e00ff */
[----:B------:R-:W-:Y:S01]  /*4490*/  @!P5 R2UR UR9, R3 ;  /* 0x000000000309d2ca */ /* 0x000fe200000e0000 */
[----:B------:R-:W-:Y:S01]  /*44a0*/  @!P5 IMAD.X R0, RZ, RZ, R33, P0 ;  /* 0x000000ffff00d224 */ /* 0x000fe200000e0621 */
[----:B------:R-:W-:Y:S01]  /*44b0*/  @!P5 R2UR UR26, R213 ;  /* 0x00000000d51ad2ca */ /* 0x000fe200000e0000 */
[----:B------:R-:W-:Y:S01]  /*44c0*/  @!UP1 UIADD3 UR25, UPT, UPT, UR7, 0x70, URZ ;  /* 0x0000007007199890 */ /* 0x000fe2000fffe0ff */
[----:B------:R-:W-:Y:S01]  /*44d0*/  @!P5 R2UR UR27, R215 ;  /* 0x00000000d71bd2ca */ /* 0x000fe200000e0000 */
[----:B------:R-:W-:Y:S01]  /*44e0*/  @!UP1 UIADD3 UR24, UPT, UPT, UR7, 0x200, URZ ;  /* 0x0000020007189890 */ /* 0x000fe2000fffe0ff */
[----:B------:R-:W-:Y:S01]  /*44f0*/  @!P5 R2UR UR8, R0 ;  /* 0x000000000008d2ca */ /* 0x000fe200000e0000 */
[----:B------:R-:W-:Y:S01]  /*4500*/  VOTEU.ALL UP3, P5 ;  /* 0x0000000000ff7886 */ /* 0x000fe20002860000 */
[----:B------:R-:W-:Y:S01]  /*4510*/  @!UP1 UIADD3 UR16, UPT, UPT, UR7, 0x1200, URZ ;  /* 0x0000120007109890 */ /* 0x000fe2000fffe0ff */
[C---:B------:R-:W-:Y:S01]  /*4520*/  ISETP.NE.AND P0, PT, R29.reuse, 0x2, PT ;  /* 0x000000021d00780c */ /* 0x040fe20003f05270 */
[----:B------:R-:W-:Y:S01]  /*4530*/  VOTEU.ALL UP2, P5 ;  /* 0x0000000000ff7886 */ /* 0x000fe20002840000 */
[----:B------:R-:W-:Y:S01]  /*4540*/  UMOV UR17, UR25 ;  /* 0x0000001900117c82 */ /* 0x000fe20008000000 */
[----:B------:R-:W-:Y:S01]  /*4550*/  IMAD.IADD R213, R8, 0x1, R212 ;  /* 0x0000000108d57824 */ /* 0x000fe200078e02d4 */
[----:B------:R-:W-:Y:S01]  /*4560*/  SEL R3, RZ, 0x1, P0 ;  /* 0x00000001ff037807 */ /* 0x000fe20000000000 */
[----:B------:R-:W-:Y:S01]  /*4570*/  IMAD.U32 R10, RZ, RZ, UR9 ;  /* 0x00000009ff0a7e24 */ /* 0x000fe2000f8e00ff */
[----:B------:R-:W-:Y:S01]  /*4580*/  @!UP1 UIADD3 UR18, UPT, UPT, UR26, 0x20, URZ ;  /* 0x000000201a129890 */ /* 0x000fe2000fffe0ff */
[----:B------:R-:W-:Y:S01]  /*4590*/  SEL R29, R29, RZ, P0 ;  /* 0x000000ff1d1d7207 */ /* 0x000fe20000000000 */
[----:B------:R-:W-:Y:S01]  /*45a0*/  UMOV UR19, UR27 ;  /* 0x0000001b00137c82 */ /* 0x000fe20008000000 */
[----:B------:R-:W-:Y:S01]  /*45b0*/  @!UP1 UIADD3 UR10, UPT, UPT, UR26, 0x40, URZ ;  /* 0x000000401a0a9890 */ /* 0x000fe2000fffe0ff */
[----:B------:R-:W-:Y:S01]  /*45c0*/  IMAD.U32 R11, RZ, RZ, UR8 ;  /* 0x00000008ff0b7e24 */ /* 0x000fe2000f8e00ff */
[----:B------:R-:W-:Y:S01]  /*45d0*/  @!P5 R2UR UR22, R10 ;  /* 0x000000000a16d2ca */ /* 0x000fe200000e0000 */
[----:B------:R-:W-:Y:S01]  /*45e0*/  @!UP1 UIADD3 UR8, UPT, UPT, UR7, 0x2200, URZ ;  /* 0x0000220007089890 */ /* 0x000fe2000fffe0ff */
[----:B------:R-:W-:Y:S01]  /*45f0*/  LOP3.LUT R28, R28, R3, RZ, 0x3c, !PT ;  /* 0x000000031c1c7212 */ /* 0x000fe200078e3cff */
[----:B------:R-:W-:Y:S01]  /*4600*/  VOTEU.ALL UP1, P5 ;  /* 0x0000000000ff7886 */ /* 0x000fe20002820000 */
[----:B------:R-:W-:Y:S01]  /*4610*/  @!P5 R2UR UR23, R11 ;  /* 0x000000000b17d2ca */ /* 0x000fe200000e0000 */
[----:B------:R-:W-:Y:S01]  /*4620*/  UMOV UR9, UR25 ;  /* 0x0000001900097c82 */ /* 0x000fe20008000000 */
[----:B------:R-:W-:Y:S01]  /*4630*/  UMOV UR11, UR27 ;  /* 0x0000001b000b7c82 */ /* 0x000fe20008000000 */
[----:B------:R-:W-:Y:S10]  /*4640*/  IMAD.IADD R215, R13, 0x1, R214 ;  /* 0x000000010dd77824 */ /* 0x000ff400078e02d6 */
[----:B------:R2:W-:Y:S01]  /*4650*/  @!UP3 UTMALDG.3D [UR24], [UR22], desc[UR14] ;  /* 0x00000e181600b5b4 */ /* 0x0005e20008011000 */
[----:B------:R2:W-:Y:S01]  /*4660*/  @!UP2 UTMALDG.3D [UR16], [UR22], desc[UR14] ;  /* 0x00000e101600a5b4 */ /* 0x0005e20008011000 */
[----:B------:R2:W-:Y:S01]  /*4670*/  @!UP1 UTMALDG.3D [UR8], [UR22], desc[UR14] ;  /* 0x00000e08160095b4 */ /* 0x0005e20008011000 */
[----:B------:R2:W-:Y:S01]  /*4680*/  @!P5 SYNCS.ARRIVE.TRANS64.RED.A0TR RZ, [UR7+0x70], R25 ;  /* 0x00007019ffffd9a7 */ /* 0x0005e20008300407 */
[----:B------:R-:W-:Y:S01]  /*4690*/  UPLOP3.LUT UP1, UPT, UPT, UPT, UPT, 0x80, 0x8 ;  /* 0x000000000008789c */ /* 0x000fe20003f2f070 */
[----:B------:R-:W-:Y:S01]  /*46a0*/  SYNCS.ARRIVE.TRANS64.RED.A1T0 RZ, [UR37], RZ ;  /* 0x000000ffffff79a7 */ /* 0x000fe20008100425 */
[----:B------:R-:W-:Y:S09]  /*46b0*/  @P3 BRA `(.L_x_78) ;  /* 0xfffffff400803947 */ /* 0x000ff2000383ffff */
[----:B------:R-:W-:Y:S07]  /*46c0*/  MOV R0, UR7 ;  /* 0x0000000700007c02 */ /* 0x000fee0008000f00 */
.L_x_79:
[----:B-1----:R-:W-:-:S04]  /*46d0*/  SHF.L.U32 R3, R30, 0x1f, RZ ;  /* 0x0000001f1e037819 */ /* 0x002fc800000006ff */
[----:B------:R1:W3:Y:S03]  /*46e0*/  SYNCS.PHASECHK.TRANS64.TRYWAIT P0, [R0+URZ+0x78], R3 ;  /* 0x00007803000075a7 */ /* 0x0002e600080011ff */
[----:B---3--:R-:W-:Y:S05]  /*46f0*/  @!P0 NANOSLEEP.SYNCS 0x989680 ;  /* 0x009896800000895d */ /* 0x008fea0003900000 */
[----:B------:R-:W3:Y:S02]  /*4700*/  @!P0 SYNCS.PHASECHK.TRANS64 P0, [R0+URZ+0x78], R3 ;  /* 0x00007803000085a7 */ /* 0x000ee400080010ff */
[----:B--23--:R-:W-:Y:S05]  /*4710*/  @P0 EXIT ;  /* 0x000000000000094d */ /* 0x00cfea0003800000 */
[----:B------:R-:W-:Y:S05]  /*4720*/  BRA `(.L_x_79) ;  /* 0xfffffffc00e87947 */ /* 0x000fea000383ffff */
.L_x_70:
[----:B------:R-:W-:-:S06]  /*4730*/  UISETP.GE.AND UP1, UPT, UR8, 0x4, UPT ;  /* 0x000000040800788c */ /* 0x000fcc000bf26270 */
[----:B------:R-:W-:-:S13]  /*4740*/  PLOP3.LUT P0, PT, PT, PT, UP1, 0x80, 0x8 ;  /* 0x000000000008781c */ /* 0x000fda0003f0f018 */
[----:B------:R-:W-:Y:S05]  /*4750*/  @!P0 EXIT ;  /* 0x000000000000894d */ /* 0x000fea0003800000 */
[----:B------:R-:W-:Y:S01]  /*4760*/  BAR.SYNC.DEFER_BLOCKING 0x6, 0xa0 ;  /* 0x0182800000007b1d */ /* 0x000fe20000010000 */
[C---:B------:R-:W-:Y:S02]  /*4770*/  IMAD.SHL.U32 R224, R223.reuse, 0x20, RZ ;  /* 0x00000020dfe07824 */ /* 0x040fe400078e00ff */
[----:B------:R-:W-:Y:S02]  /*4780*/  HFMA2 R7, -RZ, RZ, 0, 9.5367431640625e-07 ;  /* 0x00000010ff077431 */ /* 0x000fe400000001ff */
[C---:B------:R-:W-:Y:S01]  /*4790*/  IMAD.SHL.U32 R0, R223.reuse, 0x4, RZ ;  /* 0x00000004df007824 */ /* 0x040fe200078e00ff */
[----:B------:R-:W-:Y:S01]  /*47a0*/  CS2R R228, SRZ ;  /* 0x0000000000e47805 */ /* 0x000fe2000001ff00 */
[----:B------:R-:W-:Y:S01]  /*47b0*/  IMAD.MOV.U32 R219, RZ, RZ, 0x1010 ;  /* 0x00001010ffdb7424 */ /* 0x000fe200078e00ff */
[----:B------:R-:W-:Y:S01]  /*47c0*/  UMOV UR43, 0x400 ;  /* 0x00000400002b7882 */ /* 0x000fe20000000000 */
[----:B------:R-:W1:Y:S01]  /*47d0*/  LDC R221, c[0x0][0x370] ;  /* 0x0000dc00ffdd7b82 */ /* 0x000e620000000800 */
[----:B------:R-:W-:Y:S01]  /*47e0*/  ULEA UR43, UR37, UR43, 0x18 ;  /* 0x0000002b252b7291 */ /* 0x000fe2000f8ec0ff */
[----:B------:R-:W-:Y:S01]  /*47f0*/  LOP3.LUT P0, R5, R224, 0x80, RZ, 0xc0, !PT ;  /* 0x00000080e0057812 */ /* 0x000fe2000780c0ff */
[----:B------:R-:W-:Y:S01]  /*4800*/  IMAD.U32 R2, R223, 0x10000, RZ ;  /* 0x00010000df027824 */ /* 0x000fe200078e00ff */
[----:B------:R-:W-:Y:S01]  /*4810*/  MOV R232, RZ ;  /* 0x000000ff00e87202 */ /* 0x000fe20000000f00 */
[----:B------:R-:W-:Y:S01]  /*4820*/  UIADD3 UR4, UPT, UPT, UR43, 0x3200, URZ ;  /* 0x000032002b047890 */ /* 0x000fe2000fffe0ff */
[----:B------:R-:W-:Y:S01]  /*4830*/  LOP3.LUT R5, R5, 0x10, R0, 0xf8, !PT ;  /* 0x0000001005057812 */ /* 0x000fe200078ef800 */
[----:B------:R-:W-:Y:S01]  /*4840*/  IMAD.MOV.U32 R109, RZ, RZ, RZ ;  /* 0x000000ffff6d7224 */ /* 0x000fe200078e00ff */
[----:B------:R-:W2:Y:S01]  /*4850*/  LDC R104, c[0x0][0xb0c] ;  /* 0x0002c300ff687b82 */ /* 0x000ea20000000800 */
[----:B------:R-:W-:Y:S01]  /*4860*/  SEL R7, R7, 0xfffffff0, !P0 ;  /* 0xfffffff007077807 */ /* 0x000fe20004000000 */
[----:B------:R-:W-:Y:S01]  /*4870*/  IMAD.MOV.U32 R227, RZ, RZ, RZ ;  /* 0x000000ffffe37224 */ /* 0x000fe200078e00ff */
[----:B------:R-:W-:Y:S01]  /*4880*/  LOP3.LUT R224, R5, 0xf60, R224, 0xf8, !PT ;  /* 0x00000f6005e07812 */ /* 0x000fe200078ef8e0 */
[----:B------:R-:W-:Y:S01]  /*4890*/  IMAD.MOV.U32 R5, RZ, RZ, 0x2010 ;  /* 0x00002010ff057424 */ /* 0x000fe200078e00ff */
[----:B------:R-:W-:Y:S01]  /*48a0*/  SEL R219, R219, 0xff0, !P0 ;  /* 0x00000ff0dbdb7807 */ /* 0x000fe20004000000 */
[----:B------:R-:W4:Y:S01]  /*48b0*/  LDCU.64 UR46, c[0x0][0x348] ;  /* 0x00006900ff2e77ac */ /* 0x000f220008000a00 */
[----:B------:R-:W-:Y:S01]  /*48c0*/  IADD3 R218, PT, PT, R224, UR43, RZ ;  /* 0x0000002be0da7c10 */ /* 0x000fe2000fffe0ff */
[----:B------:R-:W1:Y:S01]  /*48d0*/  LDC R217, c[0x0][0xb20] ;  /* 0x0002c800ffd97b82 */ /* 0x000e620000000800 */
[----:B------:R-:W3:Y:S01]  /*48e0*/  LDS R3, [UR43+0x140] ;  /* 0x0001402bff037984 */ /* 0x000ee20008000800 */
[----:B------:R-:W-:Y:S01]  /*48f0*/  LOP3.LUT R2, R2, 0x600000, RZ, 0xc0, !PT ;  /* 0x0060000002027812 */ /* 0x000fe200078ec0ff */
[----:B------:R-:W1:Y:S01]  /*4900*/  LDCU.64 UR38, c[0x0][0x888] ;  /* 0x00011100ff2677ac */ /* 0x000e620008000a00 */
[----:B------:R-:W-:Y:S01]  /*4910*/  SEL R5, R5, 0x1ff0, !P0 ;  /* 0x00001ff005057807 */ /* 0x000fe20004000000 */
[--C-:B------:R-:W-:Y:S01]  /*4920*/  IMAD.IADD R220, R7, 0x1, R218.reuse ;  /* 0x0000000107dc7824 */ /* 0x100fe200078e02da */
[----:B------:R-:W-:Y:S01]  /*4930*/  MOV R230, UR4 ;  /* 0x0000000400e67c02 */ /* 0x000fe20008000f00 */
[----:B------:R-:W-:Y:S01]  /*4940*/  IMAD.IADD R219, R219, 0x1, R218 ;  /* 0x00000001dbdb7824 */ /* 0x000fe200078e02da */
[----:B------:R-:W1:Y:S01]  /*4950*/  LDC R103, c[0x0][0xb30] ;  /* 0x0002cc00ff677b82 */ /* 0x000e620000000800 */
[----:B------:R-:W-:Y:S01]  /*4960*/  IADD3 R218, PT, PT, R5, R218, RZ ;  /* 0x000000da05da7210 */ /* 0x000fe20007ffe0ff */
[----:B------:R-:W-:-:S06]  /*4970*/  UIADD3 UR42, UPT, UPT, UR43, 0x200, URZ ;  /* 0x000002002b2a7890 */ /* 0x000fcc000fffe0ff */
[----:B------:R-:W1:Y:S08]  /*4980*/  LDC.64 R206, c[0x0][0xb10] ;  /* 0x0002c400ffce7b82 */ /* 0x000e700000000a00 */
[----:B------:R-:W1:Y:S08]  /*4990*/  LDC.64 R100, c[0x0][0xb18] ;  /* 0x0002c600ff647b82 */ /* 0x000e700000000a00 */
[----:B------:R-:W1:Y:S08]  /*49a0*/  LDC.64 R202, c[0x0][0x888] ;  /* 0x00022200ffca7b82 */ /* 0x000e700000000a00 */
[----:B------:R-:W1:Y:S01]  /*49b0*/  LDC.64 R98, c[0x0][0xb28] ;  /* 0x0002ca00ff627b82 */ /* 0x000e620000000a00 */
[----:B---3--:R-:W-:-:S07]  /*49c0*/  IMAD.IADD R2, R3, 0x1, R2 ;  /* 0x0000000103027824 */ /* 0x008fce00078e0202 */
[----:B------:R-:W3:Y:S08]  /*49d0*/  LDC.64 R204, c[0x0][0x890] ;  /* 0x00022400ffcc7b82 */ /* 0x000ef00000000a00 */
[----:B------:R-:W1:Y:S08]  /*49e0*/  LDC.64 R200, c[0x0][0x8b0] ;  /* 0x00022c00ffc87b82 */ /* 0x000e700000000a00 */
[----:B------:R-:W1:Y:S08]  /*49f0*/  LDC.64 R198, c[0x0][0x8a8] ;  /* 0x00022a00ffc67b82 */ /* 0x000e700000000a00 */
[----:B--2-4-:R-:W1:Y:S02]  /*4a00*/  LDC R222, c[0x0][0x374] ;  /* 0x0000dd00ffde7b82 */ /* 0x014e640000000800 */
.L_x_99:
[----:B------:R-:W-:Y:S02]  /*4a10*/  LEA R0, R232, UR43, 0x3 ;  /* 0x0000002be8007c11 */ /* 0x000fe4000f8e18ff */
[----:B------:R-:W-:Y:S02]  /*4a20*/  SHF.L.U32 R3, R228, 0x1f, RZ ;  /* 0x0000001fe4037819 */ /* 0x000fe400000006ff */
[----:B------:R-:W-:Y:S02]  /*4a30*/  LEA R16, R232, UR43, 0x4 ;  /* 0x0000002be8107c11 */ /* 0x000fe4000f8e20ff */
[----:B--2---:R-:W2:Y:S02]  /*4a40*/  SYNCS.PHASECHK.TRANS64.TRYWAIT P0, [R0+URZ+0x90], R3 ;  /* 0x00009003000075a7 */ /* 0x004ea400080011ff */
[----:B-12---:R-:W-:Y:S05]  /*4a50*/  @!P0 BRA `(.L_x_80) ;  /* 0x0000003400b88947 */ /* 0x006fea0003800000 */
.L_x_137:
[----:B------:R-:W4:Y:S01]  /*4a60*/  LDC.64 R14, c[0x0][0xb10] ;  /* 0x0002c400ff0e7b82 */ /* 0x000f220000000a00 */
[----:B------:R-:W3:Y:S01]  /*4a70*/  LDS.128 R16, [R16+0x120] ;  /* 0x0001200010107984 */ /* 0x000ee20000000c00 */
[----:B-1----:R-:W-:Y:S01]  /*4a80*/  ISETP.NE.AND P1, PT, R103, 0x1, PT ;  /* 0x000000016700780c */ /* 0x002fe20003f25270 */
[----:B--2---:R-:W-:Y:S01]  /*4a90*/  VIADD R0, R0, 0xa0 ;  /* 0x000000a000007836 */ /* 0x004fe20000000000 */
[----:B------:R-:W-:Y:S04]  /*4aa0*/  ISETP.GE.AND P0, PT, R102, 0x1, PT ;  /* 0x000000016600780c */ /* 0x000fe80003f06270 */
[----:B------:R-:W1:Y:S01]  /*4ab0*/  LDC.64 R12, c[0x0][0xb18] ;  /* 0x0002c600ff0c7b82 */ /* 0x000e620000000a00 */
[----:B------:R-:W-:Y:S01]  /*4ac0*/  PRMT R0, RZ, 0x654, R0 ;  /* 0x00000654ff007816 */ /* 0x000fe20000000000 */
[----:B------:R-:W-:Y:S01]  /*4ad0*/  @!PT LDS RZ, [RZ] ;  /* 0x00000000fffff984 */ /* 0x000fe20000000800 */
[----:B------:R-:W-:Y:S01]  /*4ae0*/  @!PT LDS RZ, [RZ] ;  /* 0x00000000fffff984 */ /* 0x000fe20000000800 */
[----:B------:R-:W-:Y:S01]  /*4af0*/  @!PT LDS RZ, [RZ] ;  /* 0x00000000fffff984 */ /* 0x000fe20000000800 */
[----:B------:R-:W-:Y:S01]  /*4b00*/  @!PT LDS RZ, [RZ] ;  /* 0x00000000fffff984 */ /* 0x000fe20000000800 */
[----:B------:R2:W-:Y:S06]  /*4b10*/  MEMBAR.ALL.CTA ;  /* 0x0000000000007992 */ /* 0x0005ec0000008000 */
[----:B--2---:R-:W2:Y:S01]  /*4b20*/  FENCE.VIEW.ASYNC.S ;  /* 0x00000000000073c6 */ /* 0x004ea20000000000 */
[----:B------:R-:W1:Y:S08]  /*4b30*/  @!P1 LDC R11, c[0x0][0xb20] ;  /* 0x0002c800ff0b9b82 */ /* 0x000e700000000800 */
[----:B------:R-:W1:Y:S01]  /*4b40*/  @!P1 LDC R10, c[0x0][0xb0c] ;  /* 0x0002c300ff0a9b82 */ /* 0x000e620000000800 */
[----:B--2---:R2:W-:Y:S01]  /*4b50*/  SYNCS.ARRIVE.TRANS64.RED.A1T0 RZ, [R0+URZ], RZ ;  /* 0x000000ff00ff79a7 */ /* 0x0045e200081004ff */
[----:B---3--:R-:W-:Y:S04]  /*4b60*/  LOP3.LUT P4, RZ, R18, 0x1, RZ, 0xc0, !PT ;  /* 0x0000000112ff7812 */ /* 0x008fe8000788c0ff */
[----:B------:R-:W-:Y:S09]  /*4b70*/  P2R R231, PR, RZ, 0x10 ;  /* 0x00000010ffe77803 */ /* 0x000ff20000000000 */
[----:B------:R-:W-:Y:S02]  /*4b80*/  @P4 MOV R107, R16 ;  /* 0x00000010006b4202 */ /* 0x000fe40000000f00 */
[----:B------:R-:W-:Y:S01]  /*4b90*/  @P4 LOP3.LUT R105, R17, 0xffff, RZ, 0xc0, !PT ;  /* 0x0000ffff11694812 */ /* 0x000fe200078ec0ff */
[----:B--2-4-:R-:W-:Y:S06]  /*4ba0*/  @!P0 BRA `(.L_x_81) ;  /* 0x0000000000a48947 */ /* 0x014fec0003800000 */
[----:B------:R-:W-:Y:S01]  /*4bb0*/  IMAD.HI.U32 R22, R222, R101, RZ ;  /* 0x00000065de167227 */ /* 0x000fe200078e00ff */
[----:B------:R-:W-:Y:S02]  /*4bc0*/  ISETP.NE.AND P0, PT, R100, 0x1, PT ;  /* 0x000000016400780c */ /* 0x000fe40003f05270 */
[----:B------:R-:W-:Y:S01]  /*4bd0*/  ISETP.NE.AND P2, PT, R102, 0x1, PT ;  /* 0x000000016600780c */ /* 0x000fe20003f45270 */
[-C--:B------:R-:W-:Y:S01]  /*4be0*/  IMAD.HI.U32 R20, R221, R206.reuse, RZ ;  /* 0x000000cedd147227 */ /* 0x080fe200078e00ff */
[----:B------:R-:W-:Y:S02]  /*4bf0*/  SHF.R.U32.HI R21, RZ, R217, R22 ;  /* 0x000000d9ff157219 */ /* 0x000fe40000011616 */
[----:B------:R-:W-:Y:S01]  /*4c00*/  ISETP.NE.AND P3, PT, R104, 0x1, PT ;  /* 0x000000016800780c */ /* 0x000fe20003f65270 */
[----:B------:R-:W-:Y:S01]  /*4c10*/  IMAD.HI.U32 R26, R105, R101, RZ ;  /* 0x00000065691a7227 */ /* 0x000fe200078e00ff */
[----:B------:R-:W-:Y:S02]  /*4c20*/  SHF.R.U32.HI R20, RZ, R207, R20 ;  /* 0x000000cfff147219 */ /* 0x000fe40000011614 */
[----:B------:R-:W-:Y:S01]  /*4c30*/  SEL R3, R222, R21, !P0 ;  /* 0x00000015de037207 */ /* 0x000fe20004000000 */
[----:B------:R-:W-:Y:S01]  /*4c40*/  IMAD.HI.U32 R24, R107, R206, RZ ;  /* 0x000000ce6b187227 */ /* 0x000fe200078e00ff */
[----:B------:R-:W-:Y:S03]  /*4c50*/  SEL R7, R221, R20, !P3 ;  /* 0x00000014dd077207 */ /* 0x000fe60005800000 */
[-C--:B------:R-:W-:Y:S01]  /*4c60*/  IMAD.HI.U32 R20, R3, R98.reuse, RZ ;  /* 0x0000006203147227 */ /* 0x080fe200078e00ff */
[----:B------:R-:W-:Y:S03]  /*4c70*/  SHF.R.U32.HI R24, RZ, R207, R24 ;  /* 0x000000cfff187219 */ /* 0x000fe60000011618 */
[----:B------:R-:W-:Y:S01]  /*4c80*/  IMAD.HI.U32 R22, R7, R98, RZ ;  /* 0x0000006207167227 */ /* 0x000fe200078e00ff */
[----:B------:R-:W-:Y:S02]  /*4c90*/  @P2 SHF.R.U32.HI R3, RZ, R99, R20 ;  /* 0x00000063ff032219 */ /* 0x000fe40000011614 */
[----:B------:R-:W-:Y:S02]  /*4ca0*/  SHF.R.U32.HI R20, RZ, R217, R26 ;  /* 0x000000d9ff147219 */ /* 0x000fe4000001161a */
[----:B------:R-:W-:Y:S01]  /*4cb0*/  @P2 SHF.R.U32.HI R7, RZ, R99, R22 ;  /* 0x00000063ff072219 */ /* 0x000fe20000011616 */
[C---:B------:R-:W-:Y:S01]  /*4cc0*/  IMAD R4, R102.reuse, R3, RZ ;  /* 0x0000000366047224 */ /* 0x040fe200078e02ff */
[----:B------:R-:W-:Y:S02]  /*4cd0*/  SEL R5, R105, R20, !P0 ;  /* 0x0000001469057207 */ /* 0x000fe40004000000 */
[----:B------:R-:W-:Y:S01]  /*4ce0*/  SEL R3, R107, R24, !P3 ;  /* 0x000000186b037207 */ /* 0x000fe20005800000 */
[----:B------:R-:W-:Y:S01]  /*4cf0*/  IMAD R6, R102, R7, RZ ;  /* 0x0000000766067224 */ /* 0x000fe200078e02ff */
[C---:B------:R-:W-:Y:S01]  /*4d00*/  ISETP.GE.AND P0, PT, R5.reuse, R4, PT ;  /* 0x000000040500720c */ /* 0x040fe20003f06270 */
[----:B------:R-:W-:Y:S03]  /*4d10*/  IMAD.HI.U32 R8, R5, R98, RZ ;  /* 0x0000006205087227 */ /* 0x000fe600078e00ff */
[----:B------:R-:W-:Y:S01]  /*4d20*/  ISETP.GE.OR P0, PT, R3, R6, P0 ;  /* 0x000000060300720c */ /* 0x000fe20000706670 */
[----:B------:R-:W-:Y:S01]  /*4d30*/  IMAD.MOV R6, RZ, RZ, -R3 ;  /* 0x000000ffff067224 */ /* 0x000fe200078e0a03 */
[-C--:B------:R-:W-:Y:S03]  /*4d40*/  SHF.R.U32.HI R8, RZ, R99.reuse, R8 ;  /* 0x00000063ff087219 */ /* 0x080fe60000011608 */
[----:B------:R-:W-:Y:S01]  /*4d50*/  IMAD R107, R104, R6, R107 ;  /* 0x00000006686b7224 */ /* 0x000fe200078e026b */
[----:B------:R-:W-:Y:S05]  /*4d60*/  SEL R9, R5, R8, !P2 ;  /* 0x0000000805097207 */ /* 0x000fea0005000000 */
[----:B------:R-:W-:Y:S02]  /*4d70*/  IMAD.MOV R8, RZ, RZ, -R9 ;  /* 0x000000ffff087224 */ /* 0x000fe400078e0a09 */
[C---:B------:R-:W-:Y:S04]  /*4d80*/  @!P0 IMAD.HI.U32 R4, R3.reuse, R98, RZ ;  /* 0x0000006203048227 */ /* 0x040fe800078e00ff */
[----:B------:R-:W-:Y:S01]  /*4d90*/  IMAD R8, R102, R8, R5 ;  /* 0x0000000866087224 */ /* 0x000fe200078e0205 */
[----:B------:R-:W-:Y:S04]  /*4da0*/  @!P0 SHF.R.U32.HI R4, RZ, R99, R4 ;  /* 0x00000063ff048219 */ /* 0x000fe80000011604 */
[----:B------:R-:W-:Y:S02]  /*4db0*/  @!P0 SEL R0, R3, R4, !P2 ;  /* 0x0000000403008207 */ /* 0x000fe40005000000 */
[----:B------:R-:W-:Y:S02]  /*4dc0*/  IADD3 R4, PT, PT, -R5, RZ, RZ ;  /* 0x000000ff05047210 */ /* 0x000fe40007ffe1ff */
[----:B------:R-:W-:Y:S01]  /*4dd0*/  @!P0 IADD3 R9, PT, PT, R9, -R0, RZ ;  /* 0x8000000009098210 */ /* 0x000fe20007ffe0ff */
[----:B------:R-:W-:Y:S02]  /*4de0*/  @!P0 IMAD R0, R7, R8, R0 ;  /* 0x0000000807008224 */ /* 0x000fe400078e0200 */
[----:B------:R-:W-:Y:S02]  /*4df0*/  IMAD R105, R100, R4, R105 ;  /* 0x0000000464697224 */ /* 0x000fe400078e0269 */
[----:B------:R-:W-:Y:S02]  /*4e00*/  @!P0 IMAD R5, R9, R102, R3 ;  /* 0x0000006609058224 */ /* 0x000fe400078e0203 */
[----:B------:R-:W-:Y:S04]  /*4e10*/  @!P0 IMAD.MOV.U32 R3, RZ, RZ, R0 ;  /* 0x000000ffff038224 */ /* 0x000fe800078e0000 */
[----:B------:R-:W-:Y:S02]  /*4e20*/  IMAD R107, R3, R104, R107 ;  /* 0x00000068036b7224 */ /* 0x000fe400078e026b */
[----:B------:R-:W-:Y:S07]  /*4e30*/  IMAD R105, R5, R100, R105 ;  /* 0x0000006405697224 */ /* 0x000fee00078e0269 */
.L_x_81:
[----:B-1----:R-:W-:Y:S01]  /*4e40*/  @!P1 IMAD.HI.U32 R4, R105, R13, RZ ;  /* 0x0000000d69049227 */ /* 0x002fe200078e00ff */
[----:B------:R-:W-:Y:S01]  /*4e50*/  @!P1 ISETP.NE.AND P0, PT, R12, 0x1, PT ;  /* 0x000000010c00980c */ /* 0x000fe20003f05270 */
[----:B------:R-:W-:Y:S01]  /*4e60*/  ULOP3.LUT UP0, URZ, UR42, 0x90, URZ, 0xc0, !UPT ;  /* 0x000000902aff7892 */ /* 0x000fe2000f80c0ff */
[----:B------:R-:W-:Y:S01]  /*4e70*/  @!P1 ISETP.NE.AND P2, PT, R10, 0x1, PT ;  /* 0x000000010a00980c */ /* 0x000fe20003f45270 */
[----:B------:R-:W-:Y:S01]  /*4e80*/  @!P1 IMAD.HI.U32 R0, R107, R14, RZ ;  /* 0x0000000e6b009227 */ /* 0x000fe200078e00ff */
[----:B------:R-:W-:Y:S02]  /*4e90*/  @!P1 SHF.R.U32.HI R4, RZ, R11, R4 ;  /* 0x0000000bff049219 */ /* 0x000fe40000011604 */
[----:B------:R-:W-:Y:S01]  /*4ea0*/  @P4 SHF.R.U32.HI R226, RZ, 0x10, R17 ;  /* 0x00000010ffe24819 */ /* 0x000fe20000011611 */
[----:B------:R-:W-:Y:S01]  /*4eb0*/  VIADD R232, R232, 0x1 ;  /* 0x00000001e8e87836 */ /* 0x000fe20000000000 */
[----:B------:R-:W-:Y:S02]  /*4ec0*/  @!P1 SHF.R.U32.HI R0, RZ, R15, R0 ;  /* 0x0000000fff009219 */ /* 0x000fe40000011600 */
[----:B------:R-:W-:Y:S02]  /*4ed0*/  @!P1 SEL R3, R105, R4, !P0 ;  /* 0x0000000469039207 */ /* 0x000fe40004000000 */
[----:B------:R-:W-:Y:S05]  /*4ee0*/  @!P1 SEL R4, R107, R0, !P2 ;  /* 0x000000006b049207 */ /* 0x000fea0005000000 */
[----:B------:R-:W-:Y:S02]  /*4ef0*/  @!P1 IMAD.IADD R0, R3, 0x1, -R4 ;  /* 0x0000000103009824 */ /* 0x000fe400078e0a04 */
[----:B------:R-:W-:Y:S02]  /*4f00*/  @!P1 IMAD.IADD R3, R4, 0x1, -R3 ;  /* 0x0000000104039824 */ /* 0x000fe400078e0a03 */
[----:B------:R-:W-:Y:S02]  /*4f10*/  @!P1 IMAD R107, R0, R10, R107 ;  /* 0x0000000a006b9224 */ /* 0x000fe400078e026b */
[----:B------:R-:W-:Y:S01]  /*4f20*/  @!P1 IMAD R105, R3, R12, R105 ;  /* 0x0000000c03699224 */ /* 0x000fe200078e0269 */
[----:B------:R-:W-:Y:S06]  /*4f30*/  BRA.U !UP0, `(.L_x_82) ;  /* 0x0000000108407547 */ /* 0x000fec000b800000 */
[----:B------:R-:W1:Y:S01]  /*4f40*/  LDCU.64 UR8, c[0x4][0x80] ;  /* 0x01001000ff0877ac */ /* 0x000e620008000a00 */
[----:B------:R-:W-:Y:S01]  /*4f50*/  MOV R15, 0x0 ;  /* 0x00000000000f7802 */ /* 0x000fe20000000f00 */
[----:B------:R-:W-:Y:S02]  /*4f60*/  HFMA2 R12, -RZ, RZ, 0, 5.9604644775390625e-08 ;  /* 0x00000001ff0c7431 */ /* 0x000fe400000001ff */
[----:B------:R-:W-:Y:S02]  /*4f70*/  IMAD.MOV.U32 R8, RZ, RZ, 0x70 ;  /* 0x00000070ff087424 */ /* 0x000fe400078e00ff */
[----:B------:R-:W-:Y:S01]  /*4f80*/  IMAD.MOV.U32 R13, RZ, RZ, RZ ;  /* 0x000000ffff0d7224 */ /* 0x000fe200078e00ff */
[----:B------:R-:W2:Y:S01]  /*4f90*/  LDCU.64 UR6, c[0x4][0x88] ;  /* 0x01001100ff0677ac */ /* 0x000ea20008000a00 */
[----:B------:R-:W3:Y:S01]  /*4fa0*/  LDC.64 R14, c[0x4][R15] ;  /* 0x010000000f0e7b82 */ /* 0x000ee20000000a00 */
[----:B------:R-:W4:Y:S01]  /*4fb0*/  LDCU.64 UR4, c[0x4][0x8] ;  /* 0x01000100ff0477ac */ /* 0x000f220008000a00 */
[----:B-1----:R-:W-:Y:S01]  /*4fc0*/  MOV R5, UR9 ;  /* 0x0000000900057c02 */ /* 0x002fe20008000f00 */
[----:B------:R-:W-:Y:S01]  /*4fd0*/  IMAD.U32 R4, RZ, RZ, UR8 ;  /* 0x00000008ff047e24 */ /* 0x000fe2000f8e00ff */
[----:B--2---:R-:W-:Y:S01]  /*4fe0*/  MOV R7, UR7 ;  /* 0x0000000700077c02 */ /* 0x004fe20008000f00 */
[----:B------:R-:W-:Y:S01]  /*4ff0*/  IMAD.U32 R6, RZ, RZ, UR6 ;  /* 0x00000006ff067e24 */ /* 0x000fe2000f8e00ff */
[----:B----4-:R-:W-:Y:S01]  /*5000*/  MOV R11, UR5 ;  /* 0x00000005000b7c02 */ /* 0x010fe20008000f00 */
[----:B------:R-:W-:Y:S02]  /*5010*/  IMAD.U32 R10, RZ, RZ, UR4 ;  /* 0x00000004ff0a7e24 */ /* 0x000fe4000f8e00ff */
[----:B------:R-:W-:Y:S07]  /*5020*/  LEPC R20, `(.L_x_82) ;  /* 0x000000001014794e */ /* 0x000fee0000000000 */
[----:B---3-5:R-:W-:Y:S05]  /*5030*/  CALL.ABS.NOINC R14 ;  /* 0x000000000e007343 */ /* 0x028fea0003c00000 */
.L_x_82:
[----:B------:R-:W-:Y:S01]  /*5040*/  LOP3.LUT P0, RZ, R230, 0x90, RZ, 0xc0, !PT ;  /* 0x00000090e6ff7812 */ /* 0x000fe2000780c0ff */
[----:B------:R-:W-:Y:S11]  /*5050*/  BSSY.RECONVERGENT B6, `(.L_x_83) ;  /* 0x0000013000067945 */ /* 0x000ff60003800200 */
[----:B------:R-:W-:Y:S01]  /*5060*/  @!UPT UIADD3 URZ, UPT, UPT, URZ, URZ, URZ ;  /* 0x000000fffffff290 */ /* 0x000fe2000fffe0ff */
[----:B------:R-:W-:Y:S05]  /*5070*/  @!P0 BRA `(.L_x_84) ;  /* 0x0000000000408947 */ /* 0x000fea0003800000 */
        /* <DEDUP_REMOVED lines=16> */
.L_x_84:
[----:B------:R-:W-:Y:S05]  /*5180*/  BSYNC.RECONVERGENT B6 ;  /* 0x0000000000067941 */ /* 0x000fea0003800200 */
.L_x_83:
[----:B------:R-:W-:Y:S01]  /*5190*/  ISETP.NE.U32.AND P3, PT, R204, RZ, PT ;  /* 0x000000ffcc00720c */ /* 0x000fe20003f65070 */
[----:B------:R-:W-:Y:S01]  /*51a0*/  UISETP.NE.AND UP1, UPT, UR44, URZ, UPT ;  /* 0x000000ff2c00728c */ /* 0x000fe2000bf25270 */
[----:B------:R-:W-:Y:S02]  /*51b0*/  ISETP.NE.U32.AND P4, PT, R200, RZ, PT ;  /* 0x000000ffc800720c */ /* 0x000fe40003f85070 */
[----:B------:R-:W-:Y:S02]  /*51c0*/  ISETP.NE.AND.EX P3, PT, R205, RZ, PT, P3 ;  /* 0x000000ffcd00720c */ /* 0x000fe40003f65330 */
[----:B------:R-:W-:Y:S02]  /*51d0*/  PLOP3.LUT P1, PT, PT, PT, PT, 0x8, 0x80 ;  /* 0x000000000080781c */ /* 0x000fe40003f2e170 */
[----:B------:R-:W-:Y:S02]  /*51e0*/  PLOP3.LUT P0, PT, PT, PT, UP1, 0x80, 0x8 ;  /* 0x000000000008781c */ /* 0x000fe40003f0f018 */
[----:B------:R-:W-:Y:S02]  /*51f0*/  ISETP.NE.AND.EX P4, PT, R201, RZ, PT, P4 ;  /* 0x000000ffc900720c */ /* 0x000fe40003f85340 */
[----:B------:R-:W1:Y:S09]  /*5200*/  @UP1 LDCU.64 UR4, c[0x0][0x888] ;  /* 0x00011100ff0417ac */ /* 0x000e720008000a00 */
[----:B------:R-:W-:Y:S01]  /*5210*/  @P0 PLOP3.LUT P1, PT, P3, PT, PT, 0x80, 0x8 ;  /* 0x000000000008081c */ /* 0x000fe20001f2f070 */
[----:B-1----:R-:W-:Y:S04]  /*5220*/  @UP1 UISETP.NE.U32.AND UP0, UPT, UR4, URZ, UPT ;  /* 0x000000ff0400128c */ /* 0x002fe8000bf05070 */
[----:B------:R-:W-:Y:S04]  /*5230*/  @UP1 UISETP.NE.AND.EX UP0, UPT, UR5, URZ, UPT, UP0 ;  /* 0x000000ff0500128c */ /* 0x000fe8000bf05300 */
[----:B------:R-:W-:Y:S01]  /*5240*/  @UP1 USEL UR4, URZ, 0xffffffff, UP0 ;  /* 0xffffffffff041887 */ /* 0x000fe20008000000 */
[----:B------:R-:W-:Y:S11]  /*5250*/  @!P3 BRA `(.L_x_85) ;  /* 0x00000000002cb947 */ /* 0x000ff60003800000 */
[----:B------:R-:W-:Y:S01]  /*5260*/  ISETP.NE.U32.AND P2, PT, R202, RZ, PT ;  /* 0x000000ffca00720c */ /* 0x000fe20003f45070 */
[----:B------:R-:W-:Y:S03]  /*5270*/  IMAD.MOV.U32 R216, RZ, RZ, 0x1 ;  /* 0x00000001ffd87424 */ /* 0x000fe600078e00ff */
[----:B------:R-:W-:Y:S11]  /*5280*/  ISETP.NE.AND.EX P2, PT, R203, RZ, PT, P2 ;  /* 0x000000ffcb00720c */ /* 0x000ff60003f45320 */
[----:B------:R-:W-:Y:S02]  /*5290*/  @!UPT UIADD3 URZ, UPT, UPT, URZ, URZ, URZ ;  /* 0x000000fffffff290 */ /* 0x000fe4000fffe0ff */
[----:B------:R-:W1:Y:S01]  /*52a0*/  @P2 LDC.64 R4, c[0x0][0x888] ;  /* 0x00022200ff042b82 */ /* 0x000e620000000a00 */
[----:B------:R-:W-:Y:S04]  /*52b0*/  @P2 IMAD R0, R204, UR36, RZ ;  /* 0x00000024cc002c24 */ /* 0x000fe8000f8e02ff */
[----:B-1----:R-:W-:Y:S04]  /*52c0*/  @P2 IMAD.WIDE R4, R0, 0x4, R4 ;  /* 0x0000000400042825 */ /* 0x002fe800078e0204 */
[----:B------:R-:W-:Y:S01]  /*52d0*/  HFMA2 R0, -RZ, RZ, 0, 5.9604644775390625e-08 ;  /* 0x00000001ff007431 */ /* 0x000fe200000001ff */
[----:B-----5:R1:W5:Y:S04]  /*52e0*/  @P2 LDG.E R111, desc[UR40][R4.64] ;  /* 0x00000028046f2981 */ /* 0x020368000c1e1900 */
[----:B------:R-:W-:Y:S01]  /*52f0*/  @!P2 PRMT R216, R0, 0x7610, R216 ;  /* 0x0000761000d8a816 */ /* 0x000fe200000000d8 */
[----:B-1----:R-:W2:Y:S06]  /*5300*/  @!P2 LDC R111, c[0x0][0x880] ;  /* 0x00022000ff6fab82 */ /* 0x002eac0000000800 */
.L_x_85:
[----:B------:R-:W-:Y:S05]  /*5310*/  @!P4 BRA `(.L_x_86) ;  /* 0x000000000020c947 */ /* 0x000fea0003800000 */
[----:B------:R-:W-:Y:S04]  /*5320*/  ISETP.NE.U32.AND P2, PT, R198, RZ, PT ;  /* 0x000000ffc600720c */ /* 0x000fe80003f45070 */
[----:B------:R-:W-:Y:S11]  /*5330*/  ISETP.NE.AND.EX P2, PT, R199, RZ, PT, P2 ;  /* 0x000000ffc700720c */ /* 0x000ff60003f45320 */
[----:B------:R-:W-:Y:S02]  /*5340*/  @!UPT UIADD3 URZ, UPT, UPT, URZ, URZ, URZ ;  /* 0x000000fffffff290 */ /* 0x000fe4000fffe0ff */
[----:B------:R-:W1:Y:S01]  /*5350*/  @P2 LDC.64 R4, c[0x0][0x8a8] ;  /* 0x00022a00ff042b82 */ /* 0x000e620000000a00 */
[----:B------:R-:W-:Y:S04]  /*5360*/  @P2 IMAD R0, R200, UR36, RZ ;  /* 0x00000024c8002c24 */ /* 0x000fe8000f8e02ff */
[----:B-1----:R-:W-:Y:S05]  /*5370*/  @P2 IMAD.WIDE R4, R0, 0x4, R4 ;  /* 0x0000000400042825 */ /* 0x002fea00078e0204 */
[----:B-----5:R1:W5:Y:S02]  /*5380*/  @P2 LDG.E R106, desc[UR40][R4.64] ;  /* 0x00000028046a2981 */ /* 0x020364000c1e1900 */
[----:B-1----:R-:W3:Y:S02]  /*5390*/  @!P2 LDC R106, c[0x0][0x8a0] ;  /* 0x00022800ff6aab82 */ /* 0x002ee40000000800 */
.L_x_86:
[----:B--2--5:R-:W-:Y:S01]  /*53a0*/  @P0 FSETP.NEU.AND P4, PT, R111, RZ, PT ;  /* 0x000000ff6f00020b */ /* 0x024fe20003f8d000 */
[----:B------:R-:W-:Y:S01]  /*53b0*/  IMAD.U32 R0, RZ, RZ, UR4 ;  /* 0x00000004ff007e24 */ /* 0x000fe2000f8e00ff */
[----:B------:R-:W-:Y:S01]  /*53c0*/  @P0 LOP3.LUT P2, RZ, R216, 0xff, RZ, 0xc0, !PT ;  /* 0x000000ffd8ff0812 */ /* 0x000fe2000784c0ff */
[----:B------:R-:W-:Y:S01]  /*53d0*/  BSSY B1, `(.L_x_87) ;  /* 0x0000046000017945 */ /* 0x000fe20003800000 */
[----:B------:R-:W-:Y:S02]  /*53e0*/  @P0 SEL R5, RZ, 0xffffffff, P4 ;  /* 0xffffffffff050807 */ /* 0x000fe40002000000 */
[----:B------:R-:W-:Y:S02]  /*53f0*/  CS2R R194, SRZ ;  /* 0x0000000000c27805 */ /* 0x000fe4000001ff00 */
[----:B------:R-:W-:Y:S02]  /*5400*/  LEA R16, R109, UR43, 0x3 ;  /* 0x0000002b6d107c11 */ /* 0x000fe4000f8e18ff */
[----:B------:R-:W-:Y:S02]  /*5410*/  CS2R R192, SRZ ;  /* 0x0000000000c07805 */ /* 0x000fe4000001ff00 */
[----:B------:R-:W-:Y:S02]  /*5420*/  @P1 SEL R5, R0, R5, !P2 ;  /* 0x0000000500051207 */ /* 0x000fe40005000000 */
[----:B------:R-:W-:Y:S02]  /*5430*/  CS2R R178, SRZ ;  /* 0x0000000000b27805 */ /* 0x000fe4000001ff00 */
[----:B------:R-:W-:Y:S02]  /*5440*/  SHF.L.U32 R3, R229, 0x1f, RZ ;  /* 0x0000001fe5037819 */ /* 0x000fe400000006ff */
[----:B------:R-:W-:Y:S02]  /*5450*/  CS2R R176, SRZ ;  /* 0x0000000000b07805 */ /* 0x000fe4000001ff00 */
[----:B------:R-:W-:Y:S02]  /*5460*/  @P0 LOP3.LUT R5, R5, 0x1, RZ, 0xc0, !PT ;  /* 0x0000000105050812 */ /* 0x000fe400078ec0ff */
[----:B------:R-:W-:Y:S02]  /*5470*/  CS2R R162, SRZ ;  /* 0x0000000000a27805 */ /* 0x000fe4000001ff00 */
[----:B------:R-:W-:Y:S02]  /*5480*/  PLOP3.LUT P5, PT, PT, PT, PT, 0x8, 0x80 ;  /* 0x000000000080781c */ /* 0x000fe40003fae170 */
[----:B------:R-:W-:Y:S02]  /*5490*/  CS2R R160, SRZ ;  /* 0x0000000000a07805 */ /* 0x000fe4000001ff00 */
[----:B------:R-:W-:Y:S02]  /*54a0*/  ISETP.NE.U32.OR P1, PT, R5, 0x1, !P0 ;  /* 0x000000010500780c */ /* 0x000fe40004725470 */
[----:B------:R-:W-:Y:S02]  /*54b0*/  CS2R R146, SRZ ;  /* 0x0000000000927805 */ /* 0x000fe4000001ff00 */
[----:B------:R-:W-:Y:S02]  /*54c0*/  CS2R R144, SRZ ;  /* 0x0000000000907805 */ /* 0x000fe4000001ff00 */
[----:B------:R-:W-:Y:S02]  /*54d0*/  CS2R R130, SRZ ;  /* 0x0000000000827805 */ /* 0x000fe4000001ff00 */
[----:B------:R-:W-:Y:S02]  /*54e0*/  CS2R R128, SRZ ;  /* 0x0000000000807805 */ /* 0x000fe4000001ff00 */
[----:B------:R-:W-:Y:S02]  /*54f0*/  CS2R R122, SRZ ;  /* 0x00000000007a7805 */ /* 0x000fe4000001ff00 */
[----:B------:R-:W-:Y:S02]  /*5500*/  CS2R R120, SRZ ;  /* 0x0000000000787805 */ /* 0x000fe4000001ff00 */
[----:B------:R-:W-:Y:S04]  /*5510*/  @P1 SHF.L.U32 R4, R227, 0x1f, RZ ;  /* 0x0000001fe3041819 */ /* 0x000fe800000006ff */
[----:B------:R-:W1:Y:S01]  /*5520*/  @P1 SYNCS.PHASECHK.TRANS64.TRYWAIT P0, [UR43+0x70], R4 ;  /* 0x00007004ff0015a7 */ /* 0x000e62000800112b */
[----:B------:R2:W4:Y:S01]  /*5530*/  SYNCS.PHASECHK.TRANS64.TRYWAIT P4, [R16+URZ+0xb0], R3 ;  /* 0x0000b003100075a7 */ /* 0x00052200080811ff */
[----:B-1----:R-:W-:Y:S01]  /*5540*/  @P1 PLOP3.LUT P5, PT, P0, PT, PT, 0x8, 0x80 ;  /* 0x000000000080181c */ /* 0x002fe200007ae170 */
[----:B------:R-:W-:Y:S01]  /*5550*/  @!UPT UIADD3 URZ, UPT, UPT, URZ, URZ, URZ ;  /* 0x000000fffffff290 */ /* 0x000fe2000fffe0ff */
[----:B--2-4-:R-:W-:Y:S11]  /*5560*/  @!P1 BRA `(.L_x_88) ;  /* 0x0000000000b09947 */ /* 0x014ff60003800000 */
[----:B------:R-:W-:Y:S01]  /*5570*/  ISETP.NE.U32.AND P0, PT, RZ, UR38, PT ;  /* 0x00000026ff007c0c */ /* 0x000fe2000bf05070 */
[----:B------:R-:W-:Y:S01]  /*5580*/  BSSY B0, `(.L_x_89) ;  /* 0x000001a000007945 */ /* 0x000fe20003800000 */
[----:B------:R-:W-:Y:S02]  /*5590*/  FSETP.NEU.AND P2, PT, R111, RZ, PT ;  /* 0x000000ff6f00720b */ /* 0x000fe40003f4d000 */
[----:B------:R-:W-:Y:S02]  /*55a0*/  CS2R R122, SRZ ;  /* 0x00000000007a7805 */ /* 0x000fe4000001ff00 */
[----:B------:R-:W-:Y:S02]  /*55b0*/  ISETP.NE.AND.EX P0, PT, RZ, UR39, PT, P0 ;  /* 0x00000027ff007c0c */ /* 0x000fe4000bf05300 */
[----:B------:R-:W-:Y:S02]  /*55c0*/  CS2R R120, SRZ ;  /* 0x0000000000787805 */ /* 0x000fe4000001ff00 */
[----:B------:R-:W-:Y:S02]  /*55d0*/  LOP3.LUT P1, RZ, R216, 0xff, RZ, 0xc0, !PT ;  /* 0x000000ffd8ff7812 */ /* 0x000fe4000782c0ff */
[----:B------:R-:W-:Y:S02]  /*55e0*/  CS2R R130, SRZ ;  /* 0x0000000000827805 */ /* 0x000fe4000001ff00 */
[----:B------:R-:W-:Y:S02]  /*55f0*/  SEL R0, RZ, 0xffffffff, P2 ;  /* 0xffffffffff007807 */ /* 0x000fe40001000000 */
[----:B------:R-:W-:Y:S02]  /*5600*/  CS2R R128, SRZ ;  /* 0x0000000000807805 */ /* 0x000fe4000001ff00 */
[----:B------:R-:W-:Y:S02]  /*5610*/  SEL R5, RZ, 0xffffffff, P0 ;  /* 0xffffffffff057807 */ /* 0x000fe40000000000 */
[----:B------:R-:W-:Y:S02]  /*5620*/  CS2R R146, SRZ ;  /* 0x0000000000927805 */ /* 0x000fe4000001ff00 */
[----:B------:R-:W-:Y:S02]  /*5630*/  CS2R R144, SRZ ;  /* 0x0000000000907805 */ /* 0x000fe4000001ff00 */
[----:B------:R-:W-:Y:S02]  /*5640*/  CS2R R162, SRZ ;  /* 0x0000000000a27805 */ /* 0x000fe4000001ff00 */
[----:B------:R-:W-:Y:S02]  /*5650*/  @P3 SEL R0, R5, R0, !P1 ;  /* 0x0000000005003207 */ /* 0x000fe40004800000 */
[----:B------:R-:W-:Y:S02]  /*5660*/  CS2R R160, SRZ ;  /* 0x0000000000a07805 */ /* 0x000fe4000001ff00 */
[----:B------:R-:W-:Y:S02]  /*5670*/  CS2R R178, SRZ ;  /* 0x0000000000b27805 */ /* 0x000fe4000001ff00 */
[----:B------:R-:W-:Y:S02]  /*5680*/  CS2R R176, SRZ ;  /* 0x0000000000b07805 */ /* 0x000fe4000001ff00 */
[----:B------:R-:W-:Y:S02]  /*5690*/  LOP3.LUT R0, R0, 0x1, RZ, 0xc0, !PT ;  /* 0x0000000100007812 */ /* 0x000fe400078ec0ff */
[----:B------:R-:W-:Y:S02]  /*56a0*/  CS2R R194, SRZ ;  /* 0x0000000000c27805 */ /* 0x000fe4000001ff00 */
[----:B------:R-:W-:Y:S02]  /*56b0*/  CS2R R192, SRZ ;  /* 0x0000000000c07805 */ /* 0x000fe4000001ff00 */
[----:B------:R-:W-:Y:S01]  /*56c0*/  ISETP.NE.U32.AND P0, PT, R0, 0x1, PT ;  /* 0x000000010000780c */ /* 0x000fe20003f05070 */
[----:B------:R-:W-:Y:S01]  /*56d0*/  @!UPT UIADD3 URZ, UPT, UPT, URZ, URZ, URZ ;  /* 0x000000fffffff290 */ /* 0x000fe2000fffe0ff */
[----:B------:R-:W-:Y:S11]  /*56e0*/  @!P5 BRA `(.L_x_90) ;  /* 0x00000000000cd947 */ /* 0x000ff60003800000 */
[----:B------:R-:W-:Y:S04]  /*56f0*/  SHF.L.U32 R5, R227, 0x1f, RZ ;  /* 0x0000001fe3057819 */ /* 0x000fe800000006ff */
[----:B------:R-:W1:Y:S02]  /*5700*/  SYNCS.PHASECHK.TRANS64.TRYWAIT P1, [UR43+0x70], R5 ;  /* 0x00007005ff0075a7 */ /* 0x000e64000802112b */
[----:B-1----:R-:W-:Y:S05]  /*5710*/  @!P1 BRA `(.L_x_91) ;  /* 0x00000028009c9947 */ /* 0x002fea0003800000 */
.L_x_90:
[----:B------:R-:W-:Y:S05]  /*5720*/  BSYNC B0 ;  /* 0x0000000000007941 */ /* 0x000fea0003800000 */
.L_x_89:
[----:B------:R2:W4:Y:S01]  /*5730*/  @P0 LDS.128 R120, [R224+UR43+0x200] ;  /* 0x0002002be0780984 */ /* 0x0005220008000c00 */
[----:B------:R-:W-:Y:S01]  /*5740*/  UIADD3 UR4, UPT, UPT, UR43, 0x78, URZ ;  /* 0x000000782b047890 */ /* 0x000fe2000fffe0ff */
[----:B------:R-:W-:Y:S02]  /*5750*/  LOP3.LUT R227, R227, 0x1, RZ, 0x3c, !PT ;  /* 0x00000001e3e37812 */ /* 0x000fe400078e3cff */
[----:B------:R2:W1:Y:S01]  /*5760*/  @P0 LDS.128 R128, [R220+0x200] ;  /* 0x00020000dc800984 */ /* 0x0004620000000c00 */
[----:B------:R-:W-:Y:S03]  /*5770*/  UPRMT UR4, UR37, 0x654, UR4 ;  /* 0x0000065425047896 */ /* 0x000fe60008000004 */
[----:B------:R2:W1:Y:S04]  /*5780*/  @P0 LDS.128 R144, [R224+UR43+0x1200] ;  /* 0x0012002be0900984 */ /* 0x0004680008000c00 */
[----:B------:R2:W1:Y:S04]  /*5790*/  @P0 LDS.128 R160, [R219+0x200] ;  /* 0x00020000dba00984 */ /* 0x0004680000000c00 */
[----:B------:R2:W1:Y:S04]  /*57a0*/  @P0 LDS.128 R176, [R224+UR43+0x2200] ;  /* 0x0022002be0b00984 */ /* 0x0004680008000c00 */
[----:B------:R2:W1:Y:S01]  /*57b0*/  @P0 LDS.128 R192, [R218+0x200] ;  /* 0x00020000dac00984 */ /* 0x0004620000000c00 */
[----:B------:R-:W-:Y:S01]  /*57c0*/  @!PT LDS RZ, [RZ] ;  /* 0x00000000fffff984 */ /* 0x000fe20000000800 */
[----:B------:R-:W-:Y:S01]  /*57d0*/  @!PT LDS RZ, [RZ] ;  /* 0x00000000fffff984 */ /* 0x000fe20000000800 */
[----:B------:R-:W-:Y:S01]  /*57e0*/  @!PT LDS RZ, [RZ] ;  /* 0x00000000fffff984 */ /* 0x000fe20000000800 */
[----:B------:R-:W-:Y:S01]  /*57f0*/  @!PT LDS RZ, [RZ] ;  /* 0x00000000fffff984 */ /* 0x000fe20000000800 */
[----:B------:R5:W-:Y:S06]  /*5800*/  MEMBAR.ALL.CTA ;  /* 0x0000000000007992 */ /* 0x000bec0000008000 */
[----:B-----5:R-:W5:Y:S02]  /*5810*/  FENCE.VIEW.ASYNC.S ;  /* 0x00000000000073c6 */ /* 0x020f640000000000 */
[----:B-----5:R-:W-:Y:S01]  /*5820*/  SYNCS.ARRIVE.TRANS64.RED.A1T0 RZ, [UR4], RZ ;  /* 0x000000ffffff79a7 */ /* 0x020fe20008100404 */
.L_x_88:
[----:B------:R-:W-:Y:S05]  /*5830*/  BSYNC B1 ;  /* 0x0000000000017941 */ /* 0x000fea0003800000 */
.L_x_87:
[----:B------:R-:W-:Y:S05]  /*5840*/  IMAD R108, R109, 0x60, R2 ;  /* 0x000000606d6c7824 */ /* 0x000fea00078e0202 */
[----:B-1----:R-:W-:Y:S04]  /*5850*/  SHF.R.U32.HI R0, RZ, 0x15, R108 ;  /* 0x00000015ff007819 */ /* 0x002fe8000001166c */
[----:B------:R-:W-:Y:S01]  /*5860*/  LOP3.LUT P0, RZ, R0, 0x3, R225, 0x48, !PT ;  /* 0x0000000300ff7812 */ /* 0x000fe200078048e1 */
[----:B------:R-:W-:Y:S01]  /*5870*/  @!UPT UIADD3 URZ, UPT, UPT, URZ, URZ, URZ ;  /* 0x000000fffffff290 */ /* 0x000fe2000fffe0ff */
[----:B------:R-:W-:Y:S11]  /*5880*/  @P4 BRA `(.L_x_92) ;  /* 0x0000000000084947 */ /* 0x000ff60003800000 */
[----:B------:R-:W1:Y:S02]  /*5890*/  SYNCS.PHASECHK.TRANS64.TRYWAIT P1, [R16+URZ+0xb0], R3 ;  /* 0x0000b003100075a7 */ /* 0x000e6400080211ff */
[----:B-1----:R-:W-:Y:S05]  /*58a0*/  @!P1 BRA `(.L_x_93) ;  /* 0x0000002800509947 */ /* 0x002fea0003800000 */
.L_x_92:
[----:B------:R-:W-:Y:S05]  /*58b0*/  @!P0 BRA `(.L_x_94) ;  /* 0x0000000000408947 */ /* 0x000fea0003800000 */
[----:B------:R-:W1:Y:S01]  /*58c0*/  LDCU.64 UR8, c[0x4][0x70] ;  /* 0x01000e00ff0877ac */ /* 0x000e620008000a00 */
[----:B------:R-:W-:Y:S01]  /*58d0*/  MOV R15, 0x0 ;  /* 0x00000000000f7802 */ /* 0x000fe20000000f00 */
[----:B------:R-:W-:Y:S02]  /*58e0*/  HFMA2 R12, -RZ, RZ, 0, 5.9604644775390625e-08 ;  /* 0x00000001ff0c7431 */ /* 0x000fe400000001ff */
[----:B------:R-:W-:Y:S02]  /*58f0*/  IMAD.MOV.U32 R8, RZ, RZ, 0x192 ;  /* 0x00000192ff087424 */ /* 0x000fe400078e00ff */
[----:B------:R-:W-:Y:S01]  /*5900*/  IMAD.MOV.U32 R13, RZ, RZ, RZ ;  /* 0x000000ffff0d7224 */ /* 0x000fe200078e00ff */
[----:B------:R-:W5:Y:S01]  /*5910*/  LDCU.64 UR6, c[0x4][0x78] ;  /* 0x01000f00ff0677ac */ /* 0x000f620008000a00 */
[----:B------:R-:W2:Y:S01]  /*5920*/  LDC.64 R14, c[0x4][R15] ;  /* 0x010000000f0e7b82 */ /* 0x000ea20000000a00 */
[----:B------:R-:W3:Y:S01]  /*5930*/  LDCU.64 UR4, c[0x4][0x10] ;  /* 0x01000200ff0477ac */ /* 0x000ee20008000a00 */
[----:B-1----:R-:W-:Y:S01]  /*5940*/  MOV R5, UR9 ;  /* 0x0000000900057c02 */ /* 0x002fe20008000f00 */
[----:B------:R-:W-:Y:S01]  /*5950*/  IMAD.U32 R4, RZ, RZ, UR8 ;  /* 0x00000008ff047e24 */ /* 0x000fe2000f8e00ff */
[----:B-----5:R-:W-:Y:S01]  /*5960*/  MOV R7, UR7 ;  /* 0x0000000700077c02 */ /* 0x020fe20008000f00 */
[----:B------:R-:W-:Y:S01]  /*5970*/  IMAD.U32 R6, RZ, RZ, UR6 ;  /* 0x00000006ff067e24 */ /* 0x000fe2000f8e00ff */
[----:B---3--:R-:W-:Y:S01]  /*5980*/  MOV R11, UR5 ;  /* 0x00000005000b7c02 */ /* 0x008fe20008000f00 */
[----:B------:R-:W-:Y:S02]  /*5990*/  IMAD.U32 R10, RZ, RZ, UR4 ;  /* 0x00000004ff0a7e24 */ /* 0x000fe4000f8e00ff */
[----:B------:R-:W-:Y:S07]  /*59a0*/  LEPC R20, `(.L_x_94) ;  /* 0x000000001014794e */ /* 0x000fee0000000000 */
[----:B--2-4-:R-:W-:Y:S05]  /*59b0*/  CALL.ABS.NOINC R14 ;  /* 0x000000000e007343 */ /* 0x014fea0003c00000 */
.L_x_94:
[----:B------:R-:W-:Y:S05]  /*59c0*/  WARPSYNC.ALL ;  /* 0x0000000000007948 */ /* 0x000fea0003800000 */
[C---:B------:R-:W-:Y:S01]  /*59d0*/  R2UR UR4, R108.reuse ;  /* 0x000000006c0472ca */ /* 0x040fe200000e0000 */
[----:B------:R-:W-:Y:S05]  /*59e0*/  VIADD R0, R108, 0x20 ;  /* 0x000000206c007836 */ /* 0x000fea0000000000 */
[----:B------:R-:W-:Y:S04]  /*59f0*/  SHF.R.U32.HI R0, RZ, 0x15, R0 ;  /* 0x00000015ff007819 */ /* 0x000fe80000011600 */
[----:B------:R-:W-:Y:S03]  /*5a00*/  LOP3.LUT P0, RZ, R0, 0x3, R225, 0x48, !PT ;  /* 0x0000000300ff7812 */ /* 0x000fe600078048e1 */
[----:B------:R-:W1:Y:S10]  /*5a10*/  LDTM.x32 R56, tmem[UR4] ;  /* 0x00000004003879ee */ /* 0x000e7400082c0000 */
[----:B-1----:R-:W-:Y:S05]  /*5a20*/  @!P0 BRA `(.L_x_95) ;  /* 0x0000000000408947 */ /* 0x002fea0003800000 */
        /* <DEDUP_REMOVED lines=16> */
.L_x_95:
[----:B------:R-:W-:Y:S05]  /*5b30*/  WARPSYNC.ALL ;  /* 0x0000000000007948 */ /* 0x000fea0003800000 */
[C---:B------:R-:W-:Y:S01]  /*5b40*/  R2UR UR4, R108.reuse ;  /* 0x000000006c0472ca */ /* 0x040fe200000e0000 */
[----:B------:R-:W-:Y:S05]  /*5b50*/  VIADD R0, R108, 0x40 ;  /* 0x000000406c007836 */ /* 0x000fea0000000000 */
[----:B------:R-:W-:Y:S04]  /*5b60*/  SHF.R.U32.HI R0, RZ, 0x15, R0 ;  /* 0x00000015ff007819 */ /* 0x000fe80000011600 */
[----:B------:R-:W-:Y:S03]  /*5b70*/  LOP3.LUT P0, RZ, R0, 0x3, R225, 0x48, !PT ;  /* 0x0000000300ff7812 */ /* 0x000fe600078048e1 */
[----:B------:R-:W1:Y:S10]  /*5b80*/  LDTM.x32 R24, tmem[UR4+0x20] ;  /* 0x00002004001879ee */ /* 0x000e7400082c0000 */
        /* <DEDUP_REMOVED lines=17> */
.L_x_96:
[----:B------:R-:W-:Y:S01]  /*5ca0*/  LOP3.LUT P0, RZ, R223, 0x60, RZ, 0xc0, !PT ;  /* 0x00000060dfff7812 */ /* 0x000fe2000780c0ff */
[----:B------:R-:W-:Y:S05]  /*5cb0*/  WARPSYNC.ALL ;  /* 0x0000000000007948 */ /* 0x000fea0003800000 */
[----:B----4-:R-:W-:Y:S01]  /*5cc0*/  F2FP.F16.E4M3.UNPACK_B R118, R120 ;  /* 0x00000078ff76723e */ /* 0x010fe200020006ff */
[C---:B---3--:R-:W-:Y:S01]  /*5cd0*/  FMUL R88, R106.reuse, R26 ;  /* 0x0000001a6a587220 */ /* 0x048fe20000400000 */
[----:B------:R-:W-:Y:S01]  /*5ce0*/  F2FP.F16.E4M3.UNPACK_B R117, R120.H1 ;  /* 0x00000078ff75723e */ /* 0x000fe200030006ff */
[----:B------:R-:W-:Y:S01]  /*5cf0*/  FMUL R89, R106, R27 ;  /* 0x0000001b6a597220 */ /* 0x000fe20000400000 */
[-C--:B------:R-:W-:Y:S01]  /*5d00*/  F2FP.F16.E4M3.UNPACK_B R115, R121.reuse ;  /* 0x00000079ff73723e */ /* 0x080fe200020006ff */
[--C-:B------:R-:W-:Y:S01]  /*5d10*/  HADD2.F32 R4, -RZ, R118.reuse.H0_H0 ;  /* 0x20000076ff047230 */ /* 0x100fe20000004100 */
[----:B------:R-:W-:Y:S01]  /*5d20*/  F2FP.F16.E4M3.UNPACK_B R113, R121.H1 ;  /* 0x00000079ff71723e */ /* 0x000fe200030006ff */
[----:B------:R-:W-:Y:S01]  /*5d30*/  HADD2.F32 R6, -RZ, R118.H1_H1 ;  /* 0x30000076ff067230 */ /* 0x000fe20000004100 */
[----:B------:R-:W-:Y:S01]  /*5d40*/  R2UR UR5, R16 ;  /* 0x00000000100572ca */ /* 0x000fe200000e0000 */
[--C-:B------:R-:W-:Y:S01]  /*5d50*/  HADD2.F32 R5, -RZ, R117.reuse.H0_H0 ;  /* 0x20000075ff057230 */ /* 0x100fe20000004100 */
[----:B------:R-:W-:Y:S01]  /*5d60*/  R2UR UR4, R108 ;  /* 0x000000006c0472ca */ /* 0x000fe200000e0000 */
[----:B------:R-:W-:Y:S02]  /*5d70*/  HADD2.F32 R8, -RZ, R117.H1_H1 ;  /* 0x30000075ff087230 */ /* 0x000fe40000004100 */
[C---:B------:R-:W-:Y:S01]  /*5d80*/  FMUL R90, R106.reuse, R28 ;  /* 0x0000001c6a5a7220 */ /* 0x040fe20000400000 */
[--C-:B------:R-:W-:Y:S02]  /*5d90*/  HADD2.F32 R7, -RZ, R115.reuse.H0_H0 ;  /* 0x20000073ff077230 */ /* 0x100fe40000004100 */
[C---:B------:R-:W-:Y:S01]  /*5da0*/  FMUL R91, R106.reuse, R29 ;  /* 0x0000001d6a5b7220 */ /* 0x040fe20000400000 */
[----:B------:R-:W-:Y:S02]  /*5db0*/  HADD2.F32 R10, -RZ, R115.H1_H1 ;  /* 0x30000073ff0a7230 */ /* 0x000fe40000004100 */
[C---:B------:R-:W-:Y:S01]  /*5dc0*/  FMUL R92, R106.reuse, R30 ;  /* 0x0000001e6a5c7220 */ /* 0x040fe20000400000 */
[--C-:B------:R-:W-:Y:S02]  /*5dd0*/  HADD2.F32 R9, -RZ, R113.reuse.H0_H0 ;  /* 0x20000071ff097230 */ /* 0x100fe40000004100 */
[C---:B------:R-:W-:Y:S01]  /*5de0*/  FMUL R93, R106.reuse, R31 ;  /* 0x0000001f6a5d7220 */ /* 0x040fe20000400000 */
[----:B------:R-:W-:Y:S02]  /*5df0*/  HADD2.F32 R12, -RZ, R113.H1_H1 ;  /* 0x30000071ff0c7230 */ /* 0x000fe40000004100 */
[C---:B------:R-:W-:Y:S01]  /*5e00*/  FMUL R94, R106.reuse, R32 ;  /* 0x000000206a5e7220 */ /* 0x040fe20000400000 */
[----:B------:R-:W-:Y:S01]  /*5e10*/  F2FP.F16.E4M3.UNPACK_B R110, R122 ;  /* 0x0000007aff6e723e */ /* 0x000fe200020006ff */
[C---:B------:R-:W-:Y:S01]  /*5e20*/  FMUL R95, R106.reuse, R33 ;  /* 0x000000216a5f7220 */ /* 0x040fe20000400000 */
[C---:B------:R-:W-:Y:S01]  /*5e30*/  FMUL R96, R106.reuse, R34 ;  /* 0x000000226a607220 */ /* 0x040fe20000400000 */
[----:B------:R-:W-:Y:S01]  /*5e40*/  F2FP.F16.E4M3.UNPACK_B R112, R122.H1 ;  /* 0x0000007aff70723e */ /* 0x000fe200030006ff */
[C---:B------:R-:W-:Y:S01]  /*5e50*/  FMUL R97, R106.reuse, R35 ;  /* 0x000000236a617220 */ /* 0x040fe20000400000 */
[C---:B------:R-:W-:Y:S01]  /*5e60*/  FMUL R56, R106.reuse, R56 ;  /* 0x000000386a387220 */ /* 0x040fe20000400000 */
[----:B------:R-:W-:Y:S01]  /*5e70*/  F2FP.F16.E4M3.UNPACK_B R114, R123 ;  /* 0x0000007bff72723e */ /* 0x000fe200020006ff */
[C---:B------:R-:W-:Y:S01]  /*5e80*/  FMUL R57, R106.reuse, R57 ;  /* 0x000000396a397220 */ /* 0x040fe20000400000 */
[C---:B------:R-:W-:Y:S01]  /*5e90*/  FMUL R58, R106.reuse, R58 ;  /* 0x0000003a6a3a7220 */ /* 0x040fe20000400000 */
[----:B------:R-:W-:Y:S01]  /*5ea0*/  F2FP.F16.E4M3.UNPACK_B R116, R123.H1 ;  /* 0x0000007bff74723e */ /* 0x000fe200030006ff */
[C---:B------:R-:W-:Y:S01]  /*5eb0*/  FFMA R56, R111.reuse, R4, R56 ;  /* 0x000000046f387223 */ /* 0x040fe20000000038 */
[C---:B------:R-:W-:Y:S01]  /*5ec0*/  FFMA R57, R111.reuse, R6, R57 ;  /* 0x000000066f397223 */ /* 0x040fe20000000039 */
[-C--:B------:R-:W-:Y:S01]  /*5ed0*/  F2FP.F16.E4M3.UNPACK_B R120, R128.reuse ;  /* 0x00000080ff78723e */ /* 0x080fe200020006ff */
[C---:B------:R-:W-:Y:S01]  /*5ee0*/  FFMA R58, R111.reuse, R5, R58 ;  /* 0x000000056f3a7223 */ /* 0x040fe2000000003a */
[C---:B------:R-:W-:Y:S01]  /*5ef0*/  FMUL R59, R106.reuse, R59 ;  /* 0x0000003b6a3b7220 */ /* 0x040fe20000400000 */
[----:B------:R-:W-:Y:S01]  /*5f00*/  F2FP.F16.E4M3.UNPACK_B R122, R128.H1 ;  /* 0x00000080ff7a723e */ /* 0x000fe200030006ff */
[--C-:B------:R-:W-:Y:S02]  /*5f10*/  HADD2.F32 R113, -RZ, R110.reuse.H0_H0 ;  /* 0x2000006eff717230 */ /* 0x100fe40000004100 */
[C---:B------:R-:W-:Y:S01]  /*5f20*/  FMUL R60, R106.reuse, R60 ;  /* 0x0000003c6a3c7220 */ /* 0x040fe20000400000 */
[C---:B------:R-:W-:Y:S01]  /*5f30*/  FFMA R59, R111.reuse, R8, R59 ;  /* 0x000000086f3b7223 */ /* 0x040fe2000000003b */
[----:B------:R-:W-:Y:S01]  /*5f40*/  F2FP.F16.E4M3.UNPACK_B R124, R129 ;  /* 0x00000081ff7c723e */ /* 0x000fe200020006ff */
[----:B------:R-:W-:Y:S02]  /*5f50*/  HADD2.F32 R110, -RZ, R110.H1_H1 ;  /* 0x3000006eff6e7230 */ /* 0x000fe40000004100 */
[C---:B------:R-:W-:Y:S01]  /*5f60*/  FFMA R60, R111.reuse, R7, R60 ;  /* 0x000000076f3c7223 */ /* 0x040fe2000000003c */
[C---:B------:R-:W-:Y:S01]  /*5f70*/  FMUL R61, R106.reuse, R61 ;  /* 0x0000003d6a3d7220 */ /* 0x040fe20000400000 */
[----:B------:R-:W-:Y:S01]  /*5f80*/  F2FP.F16.E4M3.UNPACK_B R126, R129.H1 ;  /* 0x00000081ff7e723e */ /* 0x000fe200030006ff */
[--C-:B------:R-:W-:Y:S02]  /*5f90*/  HADD2.F32 R115, -RZ, R112.reuse.H0_H0 ;  /* 0x20000070ff737230 */ /* 0x100fe40000004100 */
[C---:B------:R-:W-:Y:S01]  /*5fa0*/  FMUL R62, R106.reuse, R62 ;  /* 0x0000003e6a3e7220 */ /* 0x040fe20000400000 */
[C---:B------:R-:W-:Y:S01]  /*5fb0*/  FFMA R61, R111.reuse, R10, R61 ;  /* 0x0000000a6f3d7223 */ /* 0x040fe2000000003d */
[-C--:B------:R-:W-:Y:S01]  /*5fc0*/  F2FP.F16.E4M3.UNPACK_B R128, R130.reuse ;  /* 0x00000082ff80723e */ /* 0x080fe200020006ff */
[----:B------:R-:W-:Y:S02]  /*5fd0*/  HADD2.F32 R112, -RZ, R112.H1_H1 ;  /* 0x30000070ff707230 */ /* 0x000fe40000004100 */
[C---:B------:R-:W-:Y:S01]  /*5fe0*/  FFMA R62, R111.reuse, R9, R62 ;  /* 0x000000096f3e7223 */ /* 0x040fe2000000003e */
[C---:B------:R-:W-:Y:S01]  /*5ff0*/  FMUL R63, R106.reuse, R63 ;  /* 0x0000003f6a3f7220 */ /* 0x040fe20000400000 */
[----:B------:R-:W-:Y:S01]  /*6000*/  F2FP.F16.E4M3.UNPACK_B R130, R130.H1 ;  /* 0x00000082ff82723e */ /* 0x000fe200030006ff */
[--C-:B------:R-:W-:Y:S01]  /*6010*/  HADD2.F32 R117, -RZ, R114.reuse.H0_H0 ;  /* 0x20000072ff757230 */ /* 0x100fe20000004100 */
[----:B------:R-:W-:Y:S01]  /*6020*/  UIADD3 UR5, UPT, UPT, UR5, 0xd0, URZ ;  /* 0x000000d005057890 */ /* 0x000fe2000fffe0ff */
[----:B------:R-:W-:Y:S01]  /*6030*/  FFMA R63, R111, R12, R63 ;  /* 0x0000000c6f3f7223 */ /* 0x000fe2000000003f */
[----:B------:R-:W-:Y:S01]  /*6040*/  F2FP.SATFINITE.E4M3.F32.PACK_AB_MERGE_C R208, R59, R58, RZ ;  /* 0x0000003a3bd0723e */ /* 0x000fe200048070ff */
[C---:B------:R-:W-:Y:S01]  /*6050*/  FMUL R0, R106.reuse, R72 ;  /* 0x000000486a007220 */ /* 0x040fe20000400000 */
[----:B------:R-:W-:Y:S01]  /*6060*/  HADD2.F32 R114, -RZ, R114.H1_H1 ;  /* 0x30000072ff727230 */ /* 0x000fe20000004100 */
[----:B------:R-:W-:Y:S01]  /*6070*/  UPRMT UR5, UR37, 0x654, UR5 ;  /* 0x0000065425057896 */ /* 0x000fe20008000005 */
[----:B------:R-:W-:Y:S01]  /*6080*/  F2FP.SATFINITE.E4M3.F32.PACK_AB_MERGE_C R208, R57, R56, R208 ;  /* 0x0000003839d0723e */ /* 0x000fe200048070d0 */
[C---:B------:R-:W-:Y:S01]  /*6090*/  FMUL R3, R106.reuse, R73 ;  /* 0x000000496a037220 */ /* 0x040fe20000400000 */
[----:B------:R-:W-:Y:S01]  /*60a0*/  F2FP.SATFINITE.E4M3.F32.PACK_AB_MERGE_C R209, R63, R62, RZ ;  /* 0x0000003e3fd1723e */ /* 0x000fe200048070ff */
[C---:B------:R-:W-:Y:S01]  /*60b0*/  FMUL R72, R106.reuse, R76 ;  /* 0x0000004c6a487220 */ /* 0x040fe20000400000 */
[--C-:B------:R-:W-:Y:S02]  /*60c0*/  HADD2.F32 R119, -RZ, R116.reuse.H0_H0 ;  /* 0x20000074ff777230 */ /* 0x100fe40000004100 */
[C---:B------:R-:W-:Y:S01]  /*60d0*/  FMUL R73, R106.reuse, R77 ;  /* 0x0000004d6a497220 */ /* 0x040fe20000400000 */
[----:B------:R-:W-:Y:S01]  /*60e0*/  F2FP.SATFINITE.E4M3.F32.PACK_AB_MERGE_C R209, R61, R60, R209 ;  /* 0x0000003c3dd1723e */ /* 0x000fe200048070d1 */
[C---:B------:R-:W-:Y:S01]  /*60f0*/  FMUL R76, R106.reuse, R80 ;  /* 0x000000506a4c7220 */ /* 0x040fe20000400000 */
[----:B------:R-:W-:Y:S02]  /*6100*/  HADD2.F32 R116, -RZ, R116.H1_H1 ;  /* 0x30000074ff747230 */ /* 0x000fe40000004100 */
[C---:B------:R-:W-:Y:S01]  /*6110*/  FMUL R80, R106.reuse, R84 ;  /* 0x000000546a507220 */ /* 0x040fe20000400000 */
[C---:B------:R-:W-:Y:S01]  /*6120*/  FMUL R84, R106.reuse, R24 ;  /* 0x000000186a547220 */ /* 0x040fe20000400000 */
[--C-:B------:R-:W-:Y:S02]  /*6130*/  HADD2.F32 R118, -RZ, R120.reuse.H0_H0 ;  /* 0x20000078ff767230 */ /* 0x100fe40000004100 */
[C---:B------:R-:W-:Y:S01]  /*6140*/  FMUL R77, R106.reuse, R81 ;  /* 0x000000516a4d7220 */ /* 0x040fe20000400000 */
[C---:B------:R-:W-:Y:S01]  /*6150*/  FMUL R81, R106.reuse, R85 ;  /* 0x000000556a517220 */ /* 0x040fe20000400000 */
[----:B------:R-:W-:Y:S01]  /*6160*/  F2FP.F16.E4M3.UNPACK_B R132, R131 ;  /* 0x00000083ff84723e */ /* 0x000fe200020006ff */
[----:B------:R-:W-:Y:S02]  /*6170*/  HADD2.F32 R120, -RZ, R120.H1_H1 ;  /* 0x30000078ff787230 */ /* 0x000fe40000004100 */
[C---:B------:R-:W-:Y:S01]  /*6180*/  FMUL R85, R106.reuse, R25 ;  /* 0x000000196a557220 */ /* 0x040fe20000400000 */
[C---:B------:R-:W-:Y:S01]  /*6190*/  FMUL R64, R106.reuse, R64 ;  /* 0x000000406a407220 */ /* 0x040fe20000400000 */
[----:B------:R-:W-:Y:S01]  /*61a0*/  F2FP.F16.E4M3.UNPACK_B R134, R131.H1 ;  /* 0x00000083ff86723e */ /* 0x000fe200030006ff */
[--C-:B------:R-:W-:Y:S01]  /*61b0*/  HADD2.F32 R121, -RZ, R122.reuse.H0_H0 ;  /* 0x2000007aff797230 */ /* 0x100fe20000004100 */
[----:B------:R-:W1:Y:S01]  /*61c0*/  LDTM.x32 R4, tmem[UR4+0x40] ;  /* 0x00004004000479ee */ /* 0x000e6200082c0000 */
[----:B------:R-:W-:Y:S01]  /*61d0*/  NOP ;  /* 0x0000000000007918 */ /* 0x000fe20000000000 */
[----:B-1----:R-:W-:Y:S01]  /*61e0*/  SYNCS.ARRIVE.TRANS64.RED.A1T0 RZ, [UR5], RZ ;  /* 0x000000ffffff79a7 */ /* 0x002fe20008100405 */
[C---:B------:R-:W-:Y:S01]  /*61f0*/  FFMA R64, R111.reuse, R113, R64 ;  /* 0x000000716f407223 */ /* 0x040fe20000000040 */
[C---:B------:R-:W-:Y:S01]  /*6200*/  FMUL R65, R106.reuse, R65 ;  /* 0x000000416a417220 */ /* 0x040fe20000400000 */
[----:B------:R-:W-:Y:S01]  /*6210*/  F2FP.F16.E4M3.UNPACK_B R136, R144 ;  /* 0x00000090ff88723e */ /* 0x000fe200020006ff */
[----:B------:R-:W-:Y:S02]  /*6220*/  HADD2.F32 R122, -RZ, R122.H1_H1 ;  /* 0x3000007aff7a7230 */ /* 0x000fe40000004100 */
[C---:B------:R-:W-:Y:S01]  /*6230*/  FMUL R68, R106.reuse, R68 ;  /* 0x000000446a447220 */ /* 0x040fe20000400000 */
[C---:B------:R-:W-:Y:S01]  /*6240*/  FFMA R65, R111.reuse, R110, R65 ;  /* 0x0000006e6f417223 */ /* 0x040fe20000000041 */
[----:B------:R-:W-:Y:S01]  /*6250*/  F2FP.F16.E4M3.UNPACK_B R138, R144.H1 ;  /* 0x00000090ff8a723e */ /* 0x000fe200030006ff */
[--C-:B------:R-:W-:Y:S02]  /*6260*/  HADD2.F32 R123, -RZ, R124.reuse.H0_H0 ;  /* 0x2000007cff7b7230 */ /* 0x100fe40000004100 */
[C---:B------:R-:W-:Y:S01]  /*6270*/  FMUL R69, R106.reuse, R69 ;  /* 0x000000456a457220 */ /* 0x040fe20000400000 */
[----:B------:R-:W-:Y:S02]  /*6280*/  HADD2.F32 R124, -RZ, R124.H1_H1 ;  /* 0x3000007cff7c7230 */ /* 0x000fe40000004100 */
[C---:B------:R-:W-:Y:S01]  /*6290*/  FMUL R87, R106.reuse, R87 ;  /* 0x000000576a577220 */ /* 0x040fe20000400000 */
[----:B------:R-:W-:Y:S01]  /*62a0*/  F2FP.F16.E4M3.UNPACK_B R140, R145 ;  /* 0x00000091ff8c723e */ /* 0x000fe200020006ff */
[--C-:B------:R-:W-:Y:S02]  /*62b0*/  HADD2.F32 R127, -RZ, R128.reuse.H0_H0 ;  /* 0x20000080ff7f7230 */ /* 0x100fe40000004100 */
[C---:B------:R-:W-:Y:S01]  /*62c0*/  FMUL R36, R106.reuse, R36 ;  /* 0x000000246a247220 */ /* 0x040fe20000400000 */
[----:B------:R-:W-:Y:S02]  /*62d0*/  HADD2.F32 R128, -RZ, R128.H1_H1 ;  /* 0x30000080ff807230 */ /* 0x000fe40000004100 */
[C---:B------:R-:W-:Y:S01]  /*62e0*/  FMUL R37, R106.reuse, R37 ;  /* 0x000000256a257220 */ /* 0x040fe20000400000 */
        /* <DEDUP_REMOVED lines=30> */
[--C-:B------:R-:W-:Y:S02]  /*64d0*/  HADD2.F32 R151, -RZ, R152.reuse.H0_H0 ;  /* 0x20000098ff977230 */ /* 0x100fe40000004100 */
[C---:B------:R-:W-:Y:S01]  /*64e0*/  FMUL R13, R106.reuse, R13 ;  /* 0x0000000d6a0d7220 */ /* 0x040fe20000400000 */
[----:B------:R-:W-:Y:S01]  /*64f0*/  F2FP.F16.E4M3.UNPACK_B R156, R161 ;  /* 0x000000a1ff9c723e */ /* 0x000fe200020006ff */
[----:B------:R-:W-:Y:S02]  /*6500*/  HADD2.F32 R152, -RZ, R152.H1_H1 ;  /* 0x30000098ff987230 */ /* 0x000fe40000004100 */
[C---:B------:R-:W-:Y:S01]  /*6510*/  FMUL R16, R106.reuse, R16 ;  /* 0x000000106a107220 */ /* 0x040fe20000400000 */
        /* <DEDUP_REMOVED lines=26> */
[C---:B------:R-:W-:Y:S01]  /*66c0*/  FFMA R66, R111.reuse, R115, R66 ;  /* 0x000000736f427223 */ /* 0x040fe20000000042 */
[C---:B------:R-:W-:Y:S01]  /*66d0*/  FFMA R67, R111.reuse, R112, R67 ;  /* 0x000000706f437223 */ /* 0x040fe20000000043 */
[----:B------:R-:W-:Y:S01]  /*66e0*/  F2FP.F16.E4M3.UNPACK_B R172, R177 ;  /* 0x000000b1ffac723e */ /* 0x000fe200020006ff */
[C---:B------:R-:W-:Y:S01]  /*66f0*/  FFMA R68, R111.reuse, R117, R68 ;  /* 0x000000756f447223 */ /* 0x040fe20000000044 */
[C---:B------:R-:W-:Y:S01]  /*6700*/  FFMA R69, R111.reuse, R114, R69 ;  /* 0x000000726f457223 */ /* 0x040fe20000000045 */
[----:B------:R-:W-:Y:S01]  /*6710*/  F2FP.F16.E4M3.UNPACK_B R174, R177.H1 ;  /* 0x000000b1ffae723e */ /* 0x000fe200030006ff */
[----:B------:R-:W-:Y:S01]  /*6720*/  FFMA R70, R111, R119, R70 ;  /* 0x000000776f467223 */ /* 0x000fe20000000046 */
[----:B------:R-:W-:Y:S01]  /*6730*/  F2FP.SATFINITE.E4M3.F32.PACK_AB_MERGE_C R210, R67, R66, RZ ;  /* 0x0000004243d2723e */ /* 0x000fe200048070ff */
[--C-:B------:R-:W-:Y:S02]  /*6740*/  HADD2.F32 R167, -RZ, R168.reuse.H0_H0 ;  /* 0x200000a8ffa77230 */ /* 0x100fe40000004100 */
[C---:B------:R-:W-:Y:S01]  /*6750*/  FMUL R71, R106.reuse, R71 ;  /* 0x000000476a477220 */ /* 0x040fe20000400000 */
[----:B------:R-:W-:Y:S01]  /*6760*/  HADD2.F32 R168, -RZ, R168.H1_H1 ;  /* 0x300000a8ffa87230 */ /* 0x000fe20000004100 */
[----:B------:R-:W-:Y:S01]  /*6770*/  F2FP.SATFINITE.E4M3.F32.PACK_AB_MERGE_C R210, R65, R64, R210 ;  /* 0x0000004041d2723e */ /* 0x000fe200048070d2 */
[--C-:B------:R-:W-:Y:S02]  /*6780*/  HADD2.F32 R171, -RZ, R172.reuse.H0_H0 ;  /* 0x200000acffab7230 */ /* 0x100fe40000004100 */
[C---:B------:R-:W-:Y:S01]  /*6790*/  FFMA R71, R111.reuse, R116, R71 ;  /* 0x000000746f477223 */ /* 0x040fe20000000047 */
[C---:B------:R-:W-:Y:S01]  /*67a0*/  FFMA R0, R111.reuse, R118, R0 ;  /* 0x000000766f007223 */ /* 0x040fe20000000000 */
[----:B------:R-:W-:Y:S01]  /*67b0*/  FFMA R3, R111, R120, R3 ;  /* 0x000000786f037223 */ /* 0x000fe20000000003 */
[----:B------:R-:W-:Y:S02]  /*67c0*/  HADD2.F32 R172, -RZ, R172.H1_H1 ;  /* 0x300000acffac7230 */ /* 0x000fe40000004100 */
[C---:B------:R-:W-:Y:S01]  /*67d0*/  FMUL R74, R106.reuse, R74 ;  /* 0x0000004a6a4a7220 */ /* 0x040fe20000400000 */
[----:B------:R-:W-:Y:S01]  /*67e0*/  F2FP.SATFINITE.E4M3.F32.PACK_AB_MERGE_C R70, R71, R70, RZ ;  /* 0x000000464746723e */ /* 0x000fe200048070ff */
[C---:B------:R-:W-:Y:S01]  /*67f0*/  FMUL R75, R106.reuse, R75 ;  /* 0x0000004b6a4b7220 */ /* 0x040fe20000400000 */
[--C-:B------:R-:W-:Y:S02]  /*6800*/  HADD2.F32 R125, -RZ, R126.reuse.H0_H0 ;  /* 0x2000007eff7d7230 */ /* 0x100fe40000004100 */
[----:B------:R-:W-:Y:S01]  /*6810*/  FFMA R74, R111, R121, R74 ;  /* 0x000000796f4a7223 */ /* 0x000fe2000000004a */
[----:B------:R-:W-:Y:S01]  /*6820*/  F2FP.SATFINITE.E4M3.F32.PACK_AB_MERGE_C R211, R69, R68, R70 ;  /* 0x0000004445d3723e */ /* 0x000fe20004807046 */
[C---:B------:R-:W-:Y:S01]  /*6830*/  FFMA R75, R111.reuse, R122, R75 ;  /* 0x0000007a6f4b7223 */ /* 0x040fe2000000004b */
[C---:B------:R-:W-:Y:S01]  /*6840*/  FFMA R72, R111.reuse, R123, R72 ;  /* 0x0000007b6f487223 */ /* 0x040fe20000000048 */
[----:B------:R-:W-:Y:S01]  /*6850*/  F2FP.F16.E4M3.UNPACK_B R176, R178 ;  /* 0x000000b2ffb0723e */ /* 0x000fe200020006ff */
[----:B------:R-:W-:Y:S01]  /*6860*/  FFMA R73, R111, R124, R73 ;  /* 0x0000007c6f497223 */ /* 0x000fe20000000049 */
[----:B------:R1:W-:Y:S01]  /*6870*/  STS.128 [R224+UR43+0x3200], R208 ;  /* 0x003200d0e0007988 */ /* 0x0003e20008000c2b */
[----:B------:R-:W-:Y:S01]  /*6880*/  F2FP.SATFINITE.E4M3.F32.PACK_AB_MERGE_C R74, R75, R74, RZ ;  /* 0x0000004a4b4a723e */ /* 0x000fe200048070ff */
[C---:B------:R-:W-:Y:S01]  /*6890*/  FMUL R78, R106.reuse, R78 ;  /* 0x0000004e6a4e7220 */ /* 0x040fe20000400000 */
[----:B------:R-:W-:Y:S02]  /*68a0*/  HADD2.F32 R126, -RZ, R126.H1_H1 ;  /* 0x3000007eff7e7230 */ /* 0x000fe40000004100 */
[C---:B------:R-:W-:Y:S01]  /*68b0*/  FMUL R79, R106.reuse, R79 ;  /* 0x0000004f6a4f7220 */ /* 0x040fe20000400000 */
[----:B------:R-:W-:Y:S02]  /*68c0*/  HADD2.F32 R129, -RZ, R130.H0_H0 ;  /* 0x20000082ff817230 */ /* 0x000fe40000004100 */
[C---:B------:R-:W-:Y:S01]  /*68d0*/  FFMA R78, R111.reuse, R125, R78 ;  /* 0x0000007d6f4e7223 */ /* 0x040fe2000000004e */
[----:B------:R-:W-:Y:S01]  /*68e0*/  F2FP.F16.E4M3.UNPACK_B R178, R178.H1 ;  /* 0x000000b2ffb2723e */ /* 0x000fe200030006ff */
[C---:B------:R-:W-:Y:S01]  /*68f0*/  FFMA R79, R111.reuse, R126, R79 ;  /* 0x0000007e6f4f7223 */ /* 0x040fe2000000004f */
[C---:B------:R-:W-:Y:S01]  /*6900*/  FFMA R76, R111.reuse, R127, R76 ;  /* 0x0000007f6f4c7223 */ /* 0x040fe2000000004c */
[----:B------:R-:W-:Y:S01]  /*6910*/  F2FP.F16.E4M3.UNPACK_B R180, R179 ;  /* 0x000000b3ffb4723e */ /* 0x000fe200020006ff */
[----:B------:R-:W-:Y:S01]  /*6920*/  FFMA R77, R111, R128, R77 ;  /* 0x000000806f4d7223 */ /* 0x000fe2000000004d */
[--C-:B------:R-:W-:Y:S01]  /*6930*/  HADD2.F32 R175, -RZ, R176.reuse.H0_H0 ;  /* 0x200000b0ffaf7230 */ /* 0x100fe20000004100 */
[----:B------:R-:W-:Y:S01]  /*6940*/  F2FP.SATFINITE.E4M3.F32.PACK_AB_MERGE_C R78, R79, R78, RZ ;  /* 0x0000004e4f4e723e */ /* 0x000fe200048070ff */
[----:B------:R-:W-:Y:S02]  /*6950*/  HADD2.F32 R176, -RZ, R176.H1_H1 ;  /* 0x300000b0ffb07230 */ /* 0x000fe40000004100 */
[C---:B------:R-:W-:Y:S01]  /*6960*/  FMUL R82, R106.reuse, R82 ;  /* 0x000000526a527220 */ /* 0x040fe20000400000 */
[----:B------:R-:W-:Y:S02]  /*6970*/  HADD2.F32 R130, -RZ, R130.H1_H1 ;  /* 0x30000082ff827230 */ /* 0x000fe40000004100 */
[C---:B------:R-:W-:Y:S01]  /*6980*/  FMUL R83, R106.reuse, R83 ;  /* 0x000000536a537220 */ /* 0x040fe20000400000 */
[--C-:B------:R-:W-:Y:S02]  /*6990*/  HADD2.F32 R133, -RZ, R134.reuse.H0_H0 ;  /* 0x20000086ff857230 */ /* 0x100fe40000004100 */
[C---:B------:R-:W-:Y:S01]  /*69a0*/  FFMA R82, R111.reuse, R129, R82 ;  /* 0x000000816f527223 */ /* 0x040fe20000000052 */
[----:B------:R-:W-:Y:S01]  /*69b0*/  F2FP.F16.E4M3.UNPACK_B R182, R179.H1 ;  /* 0x000000b3ffb6723e */ /* 0x000fe200030006ff */
[----:B------:R-:W-:Y:S02]  /*69c0*/  HADD2.F32 R134, -RZ, R134.H1_H1 ;  /* 0x30000086ff867230 */ /* 0x000fe40000004100 */
        /* <DEDUP_REMOVED lines=8> */
[----:B------:R-:W-:Y:S01]  /*6a50*/  HADD2.F32 R137, -RZ, R138.H0_H0 ;  /* 0x2000008aff897230 */ /* 0x000fe20000004100 */
[----:B-1----:R-:W-:Y:S01]  /*6a60*/  F2FP.SATFINITE.E4M3.F32.PACK_AB_MERGE_C R208, R3, R0, R74 ;  /* 0x0000000003d0723e */ /* 0x002fe2000480704a */
[----:B------:R-:W-:Y:S01]  /*6a70*/  HADD2.F32 R183, -RZ, R184.H0_H0 ;  /* 0x200000b8ffb77230 */ /* 0x000fe20000004100 */
[----:B------:R-:W-:Y:S01]  /*6a80*/  F2FP.SATFINITE.E4M3.F32.PACK_AB_MERGE_C R209, R73, R72, R78 ;  /* 0x0000004849d1723e */ /* 0x000fe2000480704e */
[----:B------:R-:W-:Y:S01]  /*6a90*/  FFMA R86, R111, R133, R86 ;  /* 0x000000856f567223 */ /* 0x000fe20000000056 */
[----:B------:R-:W-:Y:S01]  /*6aa0*/  HADD2.F32 R138, -RZ, R138.H1_H1 ;  /* 0x3000008aff8a7230 */ /* 0x000fe20000004100 */
[----:B------:R-:W-:Y:S01]  /*6ab0*/  F2FP.SATFINITE.E4M3.F32.PACK_AB_MERGE_C R210, R77, R76, R82 ;  /* 0x0000004c4dd2723e */ /* 0x000fe20004807052 */
[C---:B------:R-:W-:Y:S01]  /*6ac0*/  FFMA R87, R111.reuse, R134, R87 ;  /* 0x000000866f577223 */ /* 0x040fe20000000057 */
[C---:B------:R-:W-:Y:S01]  /*6ad0*/  FFMA R84, R111.reuse, R135, R84 ;  /* 0x000000876f547223 */ /* 0x040fe20000000054 */
[C---:B------:R-:W-:Y:S01]  /*6ae0*/  FFMA R85, R111.reuse, R136, R85 ;  /* 0x000000886f557223 */ /* 0x040fe20000000055 */
[--C-:B------:R-:W-:Y:S02]  /*6af0*/  HADD2.F32 R141, -RZ, R142.reuse.H0_H0 ;  /* 0x2000008eff8d7230 */ /* 0x100fe40000004100 */
[----:B------:R-:W-:Y:S01]  /*6b00*/  FFMA R88, R111, R137, R88 ;  /* 0x000000896f587223 */ /* 0x000fe20000000058 */
[----:B------:R-:W-:Y:S01]  /*6b10*/  HADD2.F32 R142, -RZ, R142.H1_H1 ;  /* 0x3000008eff8e7230 */ /* 0x000fe20000004100 */
[----:B------:R-:W-:Y:S01]  /*6b20*/  F2FP.SATFINITE.E4M3.F32.PACK_AB_MERGE_C R86, R87, R86, RZ ;  /* 0x000000565756723e */ /* 0x000fe200048070ff */
[C---:B------:R-:W-:Y:S01]  /*6b30*/  FFMA R89, R111.reuse, R138, R89 ;  /* 0x0000008a6f597223 */ /* 0x040fe20000000059 */
[C---:B------:R-:W-:Y:S01]  /*6b40*/  FFMA R90, R111.reuse, R139, R90 ;  /* 0x0000008b6f5a7223 */ /* 0x040fe2000000005a */
[----:B------:R-:W-:Y:S01]  /*6b50*/  FFMA R91, R111, R140, R91 ;  /* 0x0000008c6f5b7223 */ /* 0x000fe2000000005b */
[--C-:B------:R-:W-:Y:S01]  /*6b60*/  HADD2.F32 R145, -RZ, R146.reuse.H0_H0 ;  /* 0x20000092ff917230 */ /* 0x100fe20000004100 */
[----:B------:R-:W-:Y:S01]  /*6b70*/  F2FP.SATFINITE.E4M3.F32.PACK_AB_MERGE_C R211, R81, R80, R86 ;  /* 0x0000005051d3723e */ /* 0x000fe20004807056 */
[----:B------:R-:W-:Y:S01]  /*6b80*/  FFMA R92, R111, R141, R92 ;  /* 0x0000008d6f5c7223 */ /* 0x000fe2000000005c */
[----:B------:R-:W-:Y:S01]  /*6b90*/  HADD2.F32 R146, -RZ, R146.H1_H1 ;  /* 0x30000092ff927230 */ /* 0x000fe20000004100 */
[----:B------:R-:W-:Y:S01]  /*6ba0*/  F2FP.SATFINITE.E4M3.F32.PACK_AB_MERGE_C R88, R89, R88, RZ ;  /* 0x000000585958723e */ /* 0x000fe200048070ff */
[C---:B------:R-:W-:Y:S01]  /*6bb0*/  FFMA R93, R111.reuse, R142, R93 ;  /* 0x0000008e6f5d7223 */ /* 0x040fe2000000005d */
[----:B------:R1:W-:Y:S01]  /*6bc0*/  STS.128 [R220+0x3200], R208 ;  /* 0x003200d0dc007388 */ /* 0x0003e20000000c00 */
[----:B------:R-:W-:Y:S01]  /*6bd0*/  FFMA R94, R111, R143, R94 ;  /* 0x0000008f6f5e7223 */ /* 0x000fe2000000005e */
[----:B------:R-:W-:Y:S01]  /*6be0*/  F2FP.SATFINITE.E4M3.F32.PACK_AB_MERGE_C R84, R85, R84, R88 ;  /* 0x000000545554723e */ /* 0x000fe20004807058 */
[----:B------:R-:W-:Y:S01]  /*6bf0*/  FFMA R95, R111, R144, R95 ;  /* 0x000000906f5f7223 */ /* 0x000fe2000000005f */
[----:B------:R-:W-:Y:S01]  /*6c00*/  HADD2.F32 R149, -RZ, R150.H0_H0 ;  /* 0x20000096ff957230 */ /* 0x000fe20000004100 */
[----:B------:R-:W-:Y:S01]  /*6c10*/  F2FP.SATFINITE.E4M3.F32.PACK_AB_MERGE_C R85, R93, R92, RZ ;  /* 0x0000005c5d55723e */ /* 0x000fe200048070ff */
[C---:B------:R-:W-:Y:S01]  /*6c20*/  FFMA R96, R111.reuse, R145, R96 ;  /* 0x000000916f607223 */ /* 0x040fe20000000060 */
[C---:B------:R-:W-:Y:S01]  /*6c30*/  FFMA R97, R111.reuse, R146, R97 ;  /* 0x000000926f617223 */ /* 0x040fe20000000061 */
[----:B------:R-:W-:Y:S01]  /*6c40*/  FFMA R36, R111, R147, R36 ;  /* 0x000000936f247223 */ /* 0x000fe20000000024 */
[----:B------:R-:W-:Y:S01]  /*6c50*/  F2FP.SATFINITE.E4M3.F32.PACK_AB_MERGE_C R85, R91, R90, R85 ;  /* 0x0000005a5b55723e */ /* 0x000fe20004807055 */
[----:B------:R-:W-:Y:S01]  /*6c60*/  FFMA R37, R111, R148, R37 ;  /* 0x000000946f257223 */ /* 0x000fe20000000025 */
[----:B------:R-:W-:Y:S01]  /*6c70*/  HADD2.F32 R184, -RZ, R184.H1_H1 ;  /* 0x300000b8ffb87230 */ /* 0x000fe20000004100 */
[----:B------:R-:W-:Y:S01]  /*6c80*/  F2FP.SATFINITE.E4M3.F32.PACK_AB_MERGE_C R86, R97, R96, RZ ;  /* 0x000000606156723e */ /* 0x000fe200048070ff */
[C---:B------:R-:W-:Y:S01]  /*6c90*/  FMUL R38, R106.reuse, R38 ;  /* 0x000000266a267220 */ /* 0x040fe20000400000 */
[----:B------:R-:W-:Y:S02]  /*6ca0*/  HADD2.F32 R150, -RZ, R150.H1_H1 ;  /* 0x30000096ff967230 */ /* 0x000fe40000004100 */
[C---:B------:R-:W-:Y:S01]  /*6cb0*/  FMUL R39, R106.reuse, R39 ;  /* 0x000000276a277220 */ /* 0x040fe20000400000 */
[--C-:B------:R-:W-:Y:S01]  /*6cc0*/  HADD2.F32 R153, -RZ, R154.reuse.H0_H0 ;  /* 0x2000009aff997230 */ /* 0x100fe20000004100 */
[----:B------:R-:W-:Y:S01]  /*6cd0*/  F2FP.SATFINITE.E4M3.F32.PACK_AB_MERGE_C R86, R95, R94, R86 ;  /* 0x0000005e5f56723e */ /* 0x000fe20004807056 */
[C---:B------:R-:W-:Y:S01]  /*6ce0*/  FFMA R38, R111.reuse, R149, R38 ;  /* 0x000000956f267223 */ /* 0x040fe20000000026 */
[C---:B------:R-:W-:Y:S01]  /*6cf0*/  FFMA R39, R111.reuse, R150, R39 ;  /* 0x000000966f277223 */ /* 0x040fe20000000027 */
[C---:B------:R-:W-:Y:S01]  /*6d00*/  FFMA R40, R111.reuse, R151, R40 ;  /* 0x000000976f287223 */ /* 0x040fe20000000028 */
[----:B------:R-:W-:Y:S01]  /*6d10*/  FFMA R41, R111, R152, R41 ;  /* 0x000000986f297223 */ /* 0x000fe20000000029 */
[C---:B------:R-:W-:Y:S01]  /*6d20*/  FMUL R42, R106.reuse, R42 ;  /* 0x0000002a6a2a7220 */ /* 0x040fe20000400000 */
[----:B------:R-:W-:Y:S01]  /*6d30*/  HADD2.F32 R154, -RZ, R154.H1_H1 ;  /* 0x3000009aff9a7230 */ /* 0x000fe20000004100 */
[----:B------:R-:W-:Y:S01]  /*6d40*/  F2FP.SATFINITE.E4M3.F32.PACK_AB_MERGE_C R38, R39, R38, RZ ;  /* 0x000000262726723e */ /* 0x000fe200048070ff */
[C---:B------:R-:W-:Y:S01]  /*6d50*/  FMUL R43, R106.reuse, R43 ;  /* 0x0000002b6a2b7220 */ /* 0x040fe20000400000 */
[--C-:B------:R-:W-:Y:S02]  /*6d60*/  HADD2.F32 R157, -RZ, R158.reuse.H0_H0 ;  /* 0x2000009eff9d7230 */ /* 0x100fe40000004100 */
[----:B------:R-:W-:Y:S01]  /*6d70*/  FFMA R42, R111, R153, R42 ;  /* 0x000000996f2a7223 */ /* 0x000fe2000000002a */
[----:B------:R-:W-:Y:S01]  /*6d80*/  F2FP.SATFINITE.E4M3.F32.PACK_AB_MERGE_C R87, R37, R36, R38 ;  /* 0x000000242557723e */ /* 0x000fe20004807026 */
[C---:B------:R-:W-:Y:S01]  /*6d90*/  FFMA R43, R111.reuse, R154, R43 ;  /* 0x0000009a6f2b7223 */ /* 0x040fe2000000002b */
[C---:B------:R-:W-:Y:S01]  /*6da0*/  FFMA R44, R111.reuse, R155, R44 ;  /* 0x0000009b6f2c7223 */ /* 0x040fe2000000002c */
[----:B------:R-:W-:Y:S01]  /*6db0*/  FFMA R45, R111, R156, R45 ;  /* 0x0000009c6f2d7223 */ /* 0x000fe2000000002d */
[----:B------:R-:W-:Y:S01]  /*6dc0*/  F2FP.F16.E4M3.UNPACK_B R186, R192.H1 ;  /* 0x000000c0ffba723e */ /* 0x000fe200030006ff */
[----:B------:R1:W-:Y:S01]  /*6dd0*/  STS.128 [R224+UR43+0x4200], R84 ;  /* 0x00420054e0007988 */ /* 0x0003e20008000c2b */
        /* <DEDUP_REMOVED lines=10> */
[----:B------:R-:W-:Y:S01]  /*6e80*/  F2FP.F16.E4M3.UNPACK_B R188, R193 ;  /* 0x000000c1ffbc723e */ /* 0x000fe200020006ff */
[C---:B------:R-:W-:Y:S01]  /*6e90*/  FMUL R50, R106.reuse, R50 ;  /* 0x000000326a327220 */ /* 0x040fe20000400000 */
[----:B------:R-:W-:Y:S01]  /*6ea0*/  HADD2.F32 R162, -RZ, R162.H1_H1 ;  /* 0x300000a2ffa27230 */ /* 0x000fe20000004100 */
[----:B------:R-:W-:Y:S01]  /*6eb0*/  F2FP.SATFINITE.E4M3.F32.PACK_AB_MERGE_C R46, R47, R46, RZ ;  /* 0x0000002e2f2e723e */ /* 0x000fe200048070ff */
[C---:B------:R-:W-:Y:S01]  /*6ec0*/  FMUL R51, R106.reuse, R51 ;  /* 0x000000336a337220 */ /* 0x040fe20000400000 */
[----:B------:R-:W-:Y:S02]  /*6ed0*/  HADD2.F32 R165, -RZ, R166.H0_H0 ;  /* 0x200000a6ffa57230 */ /* 0x000fe40000004100 */
[----:B------:R-:W-:Y:S01]  /*6ee0*/  FFMA R50, R111, R161, R50 ;  /* 0x000000a16f327223 */ /* 0x000fe20000000032 */
[----:B------:R-:W-:Y:S01]  /*6ef0*/  F2FP.SATFINITE.E4M3.F32.PACK_AB_MERGE_C R41, R45, R44, R46 ;  /* 0x0000002c2d29723e */ /* 0x000fe2000480702e */
[C---:B------:R-:W-:Y:S01]  /*6f00*/  FFMA R51, R111.reuse, R162, R51 ;  /* 0x000000a26f337223 */ /* 0x040fe20000000033 */
[C---:B------:R-:W-:Y:S01]  /*6f10*/  FFMA R52, R111.reuse, R163, R52 ;  /* 0x000000a36f347223 */ /* 0x040fe20000000034 */
[----:B------:R-:W-:Y:S01]  /*6f20*/  FFMA R53, R111, R164, R53 ;  /* 0x000000a46f357223 */ /* 0x000fe20000000035 */
[----:B------:R-:W-:Y:S01]  /*6f30*/  F2FP.F16.E4M3.UNPACK_B R190, R193.H1 ;  /* 0x000000c1ffbe723e */ /* 0x000fe200030006ff */
[--C-:B------:R-:W-:Y:S01]  /*6f40*/  HADD2.F32 R187, -RZ, R188.reuse.H0_H0 ;  /* 0x200000bcffbb7230 */ /* 0x100fe20000004100 */
[----:B------:R-:W-:Y:S01]  /*6f50*/  F2FP.SATFINITE.E4M3.F32.PACK_AB_MERGE_C R42, R51, R50, RZ ;  /* 0x00000032332a723e */ /* 0x000fe200048070ff */
[----:B------:R-:W-:Y:S02]  /*6f60*/  HADD2.F32 R188, -RZ, R188.H1_H1 ;  /* 0x300000bcffbc7230 */ /* 0x000fe40000004100 */
[C---:B------:R-:W-:Y:S01]  /*6f70*/  FMUL R54, R106.reuse, R54 ;  /* 0x000000366a367220 */ /* 0x040fe20000400000 */
[----:B------:R-:W-:Y:S01]  /*6f80*/  HADD2.F32 R166, -RZ, R166.H1_H1 ;  /* 0x300000a6ffa67230 */ /* 0x000fe20000004100 */
[----:B------:R-:W-:Y:S01]  /*6f90*/  F2FP.SATFINITE.E4M3.F32.PACK_AB_MERGE_C R42, R49, R48, R42 ;  /* 0x00000030312a723e */ /* 0x000fe2000480702a */
[C---:B------:R-:W-:Y:S01]  /*6fa0*/  FMUL R55, R106.reuse, R55 ;  /* 0x000000376a377220 */ /* 0x040fe20000400000 */
[--C-:B------:R-:W-:Y:S02]  /*6fb0*/  HADD2.F32 R169, -RZ, R170.reuse.H0_H0 ;  /* 0x200000aaffa97230 */ /* 0x100fe40000004100 */
[C---:B------:R-:W-:Y:S01]  /*6fc0*/  FFMA R54, R111.reuse, R165, R54 ;  /* 0x000000a56f367223 */ /* 0x040fe20000000036 */
[----:B------:R-:W-:Y:S02]  /*6fd0*/  HADD2.F32 R170, -RZ, R170.H1_H1 ;  /* 0x300000aaffaa7230 */ /* 0x000fe40000004100 */
[C---:B------:R-:W-:Y:S01]  /*6fe0*/  FFMA R55, R111.reuse, R166, R55 ;  /* 0x000000a66f377223 */ /* 0x040fe20000000037 */
[C---:B------:R-:W-:Y:S01]  /*6ff0*/  FFMA R4, R111.reuse, R167, R4 ;  /* 0x000000a76f047223 */ /* 0x040fe20000000004 */
[----:B------:R-:W-:Y:S01]  /*7000*/  FFMA R5, R111, R168, R5 ;  /* 0x000000a86f057223 */ /* 0x000fe20000000005 */
[----:B------:R-:W-:Y:S01]  /*7010*/  F2FP.F16.E4M3.UNPACK_B R192, R194 ;  /* 0x000000c2ffc0723e */ /* 0x000fe200020006ff */
[C---:B------:R-:W-:Y:S01]  /*7020*/  FMUL R6, R106.reuse, R6 ;  /* 0x000000066a067220 */ /* 0x040fe20000400000 */
        /* <DEDUP_REMOVED lines=9> */
[----:B------:R1:W-:Y:S01]  /*70c0*/  STS.128 [R219+0x3200], R40 ;  /* 0x00320028db007388 */ /* 0x0003e20000000c00 */
[----:B------:R-:W-:Y:S01]  /*70d0*/  F2FP.SATFINITE.E4M3.F32.PACK_AB_MERGE_C R6, R7, R6, RZ ;  /* 0x000000060706723e */ /* 0x000fe200048070ff */
[----:B------:R-:W-:Y:S02]  /*70e0*/  HADD2.F32 R191, -RZ, R192.H0_H0 ;  /* 0x200000c0ffbf7230 */ /* 0x000fe40000004100 */
[C---:B------:R-:W-:Y:S01]  /*70f0*/  FMUL R10, R106.reuse, R10 ;  /* 0x0000000a6a0a7220 */ /* 0x040fe20000400000 */
[----:B------:R-:W-:Y:S01]  /*7100*/  HADD2.F32 R174, -RZ, R174.H1_H1 ;  /* 0x300000aeffae7230 */ /* 0x000fe20000004100 */
[----:B------:R-:W-:Y:S01]  /*7110*/  F2FP.SATFINITE.E4M3.F32.PACK_AB_MERGE_C R4, R5, R4, R6 ;  /* 0x000000040504723e */ /* 0x000fe20004807006 */
[----:B------:R-:W-:Y:S02]  /*7120*/  HADD2.F32 R192, -RZ, R192.H1_H1 ;  /* 0x300000c0ffc07230 */ /* 0x000fe40000004100 */
[C---:B------:R-:W-:Y:S01]  /*7130*/  FFMA R10, R111.reuse, R173, R10 ;  /* 0x000000ad6f0a7223 */ /* 0x040fe2000000000a */
[C---:B------:R-:W-:Y:S01]  /*7140*/  FMUL R11, R106.reuse, R11 ;  /* 0x0000000b6a0b7220 */ /* 0x040fe20000400000 */
[--C-:B------:R-:W-:Y:S02]  /*7150*/  HADD2.F32 R177, -RZ, R178.reuse.H0_H0 ;  /* 0x200000b2ffb17230 */ /* 0x100fe40000004100 */
[C---:B------:R-:W-:Y:S01]  /*7160*/  FMUL R14, R106.reuse, R14 ;  /* 0x0000000e6a0e7220 */ /* 0x040fe20000400000 */
[----:B------:R-:W-:Y:S02]  /*7170*/  HADD2.F32 R178, -RZ, R178.H1_H1 ;  /* 0x300000b2ffb27230 */ /* 0x000fe40000004100 */
[C---:B------:R-:W-:Y:S01]  /*7180*/  FFMA R11, R111.reuse, R174, R11 ;  /* 0x000000ae6f0b7223 */ /* 0x040fe2000000000b */
[C---:B------:R-:W-:Y:S01]  /*7190*/  FFMA R12, R111.reuse, R175, R12 ;  /* 0x000000af6f0c7223 */ /* 0x040fe2000000000c */
[----:B------:R-:W-:Y:S01]  /*71a0*/  F2FP.F16.E4M3.UNPACK_B R196, R195 ;  /* 0x000000c3ffc4723e */ /* 0x000fe200020006ff */
[C---:B------:R-:W-:Y:S01]  /*71b0*/  FFMA R13, R111.reuse, R176, R13 ;  /* 0x000000b06f0d7223 */ /* 0x040fe2000000000d */
[----:B------:R-:W-:Y:S01]  /*71c0*/  FFMA R14, R111, R177, R14 ;  /* 0x000000b16f0e7223 */ /* 0x000fe2000000000e */
[----:B------:R-:W-:Y:S01]  /*71d0*/  F2FP.F16.E4M3.UNPACK_B R197, R195.H1 ;  /* 0x000000c3ffc5723e */ /* 0x000fe200030006ff */
[C---:B------:R-:W-:Y:S01]  /*71e0*/  FMUL R15, R106.reuse, R15 ;  /* 0x0000000f6a0f7220 */ /* 0x040fe20000400000 */
[----:B------:R-:W-:Y:S01]  /*71f0*/  HADD2.F32 R181, -RZ, R182.H0_H0 ;  /* 0x200000b6ffb57230 */ /* 0x000fe20000004100 */
[----:B------:R-:W-:Y:S01]  /*7200*/  F2FP.SATFINITE.E4M3.F32.PACK_AB_MERGE_C R10, R11, R10, RZ ;  /* 0x0000000a0b0a723e */ /* 0x000fe200048070ff */
[----:B------:R-:W-:Y:S02]  /*7210*/  HADD2.F32 R195, -RZ, R196.H0_H0 ;  /* 0x200000c4ffc37230 */ /* 0x000fe40000004100 */
[C---:B------:R-:W-:Y:S01]  /*7220*/  FFMA R15, R111.reuse, R178, R15 ;  /* 0x000000b26f0f7223 */ /* 0x040fe2000000000f */
[----:B------:R-:W-:Y:S01]  /*7230*/  FFMA R16, R111, R179, R16 ;  /* 0x000000b36f107223 */ /* 0x000fe20000000010 */
[----:B------:R-:W-:Y:S01]  /*7240*/  F2FP.SATFINITE.E4M3.F32.PACK_AB_MERGE_C R5, R9, R8, R10 ;  /* 0x000000080905723e */ /* 0x000fe2000480700a */
[C---:B------:R-:W-:Y:S01]  /*7250*/  FFMA R17, R111.reuse, R180, R17 ;  /* 0x000000b46f117223 */ /* 0x040fe20000000011 */
[----:B------:R-:W-:Y:S02]  /*7260*/  HADD2.F32 R182, -RZ, R182.H1_H1 ;  /* 0x300000b6ffb67230 */ /* 0x000fe40000004100 */
[C---:B------:R-:W-:Y:S01]  /*7270*/  FMUL R18, R106.reuse, R18 ;  /* 0x000000126a127220 */ /* 0x040fe20000400000 */
[C---:B------:R-:W-:Y:S01]  /*7280*/  FMUL R19, R106.reuse, R19 ;  /* 0x000000136a137220 */ /* 0x040fe20000400000 */
[--C-:B------:R-:W-:Y:S02]  /*7290*/  HADD2.F32 R185, -RZ, R186.reuse.H0_H0 ;  /* 0x200000baffb97230 */ /* 0x100fe40000004100 */
[C---:B------:R-:W-:Y:S01]  /*72a0*/  FMUL R22, R106.reuse, R22 ;  /* 0x000000166a167220 */ /* 0x040fe20000400000 */
[----:B------:R-:W-:Y:S02]  /*72b0*/  HADD2.F32 R186, -RZ, R186.H1_H1 ;  /* 0x300000baffba7230 */ /* 0x000fe40000004100 */
[C---:B------:R-:W-:Y:S01]  /*72c0*/  FFMA R18, R111.reuse, R181, R18 ;  /* 0x000000b56f127223 */ /* 0x040fe20000000012 */
[C---:B------:R-:W-:Y:S01]  /*72d0*/  FFMA R19, R111.reuse, R182, R19 ;  /* 0x000000b66f137223 */ /* 0x040fe20000000013 */
[C---:B------:R-:W-:Y:S01]  /*72e0*/  FFMA R20, R111.reuse, R183, R20 ;  /* 0x000000b76f147223 */ /* 0x040fe20000000014 */
[C---:B------:R-:W-:Y:S01]  /*72f0*/  FFMA R21, R111.reuse, R184, R21 ;  /* 0x000000b86f157223 */ /* 0x040fe20000000015 */
[--C-:B------:R-:W-:Y:S02]  /*7300*/  HADD2.F32 R189, -RZ, R190.reuse.H0_H0 ;  /* 0x200000beffbd7230 */ /* 0x100fe40000004100 */
[C---:B------:R-:W-:Y:S01]  /*7310*/  FFMA R22, R111.reuse, R185, R22 ;  /* 0x000000b96f167223 */ /* 0x040fe20000000016 */
[----:B------:R-:W-:Y:S02]  /*7320*/  HADD2.F32 R190, -RZ, R190.H1_H1 ;  /* 0x300000beffbe7230 */ /* 0x000fe40000004100 */
[C---:B------:R-:W-:Y:S01]  /*7330*/  FMUL R26, R106.reuse, R26 ;  /* 0x0000001a6a1a7220 */ /* 0x040fe20000400000 */
[C---:B------:R-:W-:Y:S01]  /*7340*/  FFMA R23, R111.reuse, R186, R23 ;  /* 0x000000ba6f177223 */ /* 0x040fe20000000017 */
[C---:B------:R-:W-:Y:S01]  /*7350*/  FMUL R27, R106.reuse, R27 ;  /* 0x0000001b6a1b7220 */ /* 0x040fe20000400000 */
        /* <DEDUP_REMOVED lines=9> */
[----:B------:R-:W-:Y:S02]  /*73f0*/  HADD2.F32 R196, -RZ, R196.H1_H1 ;  /* 0x300000c4ffc47230 */ /* 0x000fe40000004100 */
[C---:B------:R-:W-:Y:S01]  /*7400*/  FFMA R29, R111.reuse, R192, R29 ;  /* 0x000000c06f1d7223 */ /* 0x040fe2000000001d */
[--C-:B------:R-:W-:Y:S02]  /*7410*/  HADD2.F32 R113, -RZ, R197.reuse.H0_H0 ;  /* 0x200000c5ff717230 */ /* 0x100fe40000004100 */
[C---:B------:R-:W-:Y:S01]  /*7420*/  FFMA R30, R111.reuse, R193, R30 ;  /* 0x000000c16f1e7223 */ /* 0x040fe2000000001e */
[----:B------:R-:W-:Y:S02]  /*7430*/  HADD2.F32 R110, -RZ, R197.H1_H1 ;  /* 0x300000c5ff6e7230 */ /* 0x000fe40000004100 */
[C---:B------:R-:W-:Y:S01]  /*7440*/  FMUL R34, R106.reuse, R34 ;  /* 0x000000226a227220 */ /* 0x040fe20000400000 */
[----:B------:R-:W-:Y:S01]  /*7450*/  FFMA R31, R111, R194, R31 ;  /* 0x000000c26f1f7223 */ /* 0x000fe2000000001f */
[----:B------:R-:W-:Y:S01]  /*7460*/  FMUL R35, R106, R35 ;  /* 0x000000236a237220 */ /* 0x000fe20000400000 */
[----:B------:R-:W-:Y:S01]  /*7470*/  F2FP.SATFINITE.E4M3.F32.PACK_AB_MERGE_C R14, R15, R14, RZ ;  /* 0x0000000e0f0e723e */ /* 0x000fe200048070ff */
[----:B------:R-:W-:Y:S01]  /*7480*/  FFMA R32, R111, R195, R32 ;  /* 0x000000c36f207223 */ /* 0x000fe20000000020 */
[----:B------:R-:W-:Y:S01]  /*7490*/  F2FP.SATFINITE.E4M3.F32.PACK_AB_MERGE_C R7, R19, R18, RZ ;  /* 0x000000121307723e */ /* 0x000fe200048070ff */
[C---:B------:R-:W-:Y:S01]  /*74a0*/  FFMA R33, R111.reuse, R196, R33 ;  /* 0x000000c46f217223 */ /* 0x040fe20000000021 */
[C---:B------:R-:W-:Y:S01]  /*74b0*/  FFMA R34, R111.reuse, R113, R34 ;  /* 0x000000716f227223 */ /* 0x040fe20000000022 */
[----:B------:R-:W-:Y:S01]  /*74c0*/  FFMA R35, R111, R110, R35 ;  /* 0x0000006e6f237223 */ /* 0x000fe20000000023 */
[----:B------:R-:W-:Y:S01]  /*74d0*/  F2FP.SATFINITE.E4M3.F32.PACK_AB_MERGE_C R6, R13, R12, R14 ;  /* 0x0000000c0d06723e */ /* 0x000fe2000480700e */
[----:B------:R-:W-:Y:S01]  /*74e0*/  BSSY.RECONVERGENT B0, `(.L_x_97) ;  /* 0x000002c000007945 */ /* 0x000fe20003800200 */
[----:B------:R-:W-:Y:S02]  /*74f0*/  F2FP.SATFINITE.E4M3.F32.PACK_AB_MERGE_C R7, R17, R16, R7 ;  /* 0x000000101107723e */ /* 0x000fe40004807007 */
[----:B------:R-:W-:Y:S02]  /*7500*/  F2FP.SATFINITE.E4M3.F32.PACK_AB_MERGE_C R22, R23, R22, RZ ;  /* 0x000000161716723e */ /* 0x000fe400048070ff */
[----:B------:R-:W-:Y:S01]  /*7510*/  F2FP.SATFINITE.E4M3.F32.PACK_AB_MERGE_C R26, R27, R26, RZ ;  /* 0x0000001a1b1a723e */ /* 0x000fe200048070ff */
[----:B------:R1:W-:Y:S01]  /*7520*/  STS.128 [R224+UR43+0x5200], R4 ;  /* 0x00520004e0007988 */ /* 0x0003e20008000c2b */
[----:B------:R-:W-:Y:S02]  /*7530*/  F2FP.SATFINITE.E4M3.F32.PACK_AB_MERGE_C R30, R31, R30, RZ ;  /* 0x0000001e1f1e723e */ /* 0x000fe400048070ff */
[----:B------:R-:W-:Y:S02]  /*7540*/  F2FP.SATFINITE.E4M3.F32.PACK_AB_MERGE_C R34, R35, R34, RZ ;  /* 0x000000222322723e */ /* 0x000fe400048070ff */
[----:B------:R-:W-:Y:S02]  /*7550*/  F2FP.SATFINITE.E4M3.F32.PACK_AB_MERGE_C R20, R21, R20, R22 ;  /* 0x000000141514723e */ /* 0x000fe40004807016 */
[----:B------:R-:W-:Y:S02]  /*7560*/  F2FP.SATFINITE.E4M3.F32.PACK_AB_MERGE_C R21, R25, R24, R26 ;  /* 0x000000181915723e */ /* 0x000fe4000480701a */
[----:B------:R-:W-:Y:S02]  /*7570*/  F2FP.SATFINITE.E4M3.F32.PACK_AB_MERGE_C R22, R29, R28, R30 ;  /* 0x0000001c1d16723e */ /* 0x000fe4000480701e */
[----:B------:R-:W-:Y:S02]  /*7580*/  F2FP.SATFINITE.E4M3.F32.PACK_AB_MERGE_C R23, R33, R32, R34 ;  /* 0x000000202117723e */ /* 0x000fe40004807022 */
[----:B------:R-:W-:Y:S03]  /*7590*/  IADD3 R109, PT, PT, R109, 0x1, RZ ;  /* 0x000000016d6d7810 */ /* 0x000fe60007ffe0ff */
[----:B------:R1:W-:Y:S01]  /*75a0*/  STS.128 [R218+0x3200], R20 ;  /* 0x00320014da007388 */ /* 0x0003e20000000c00 */
[----:B------:R-:W-:Y:S01]  /*75b0*/  @!PT LDS RZ, [RZ] ;  /* 0x00000000fffff984 */ /* 0x000fe20000000800 */
[----:B------:R-:W-:Y:S01]  /*75c0*/  @!PT LDS RZ, [RZ] ;  /* 0x00000000fffff984 */ /* 0x000fe20000000800 */
[----:B------:R-:W-:Y:S01]  /*75d0*/  @!PT LDS RZ, [RZ] ;  /* 0x00000000fffff984 */ /* 0x000fe20000000800 */
[----:B------:R-:W-:Y:S01]  /*75e0*/  @!PT LDS RZ, [RZ] ;  /* 0x00000000fffff984 */ /* 0x000fe20000000800 */
[----:B------:R3:W-:Y:S07]  /*75f0*/  MEMBAR.ALL.CTA ;  /* 0x0000000000007992 */ /* 0x0007ee0000008000 */
[----:B---3--:R-:W3:Y:S02]  /*7600*/  FENCE.VIEW.ASYNC.S ;  /* 0x00000000000073c6 */ /* 0x008ee40000000000 */
[----:B---3--:R-:W-:Y:S06]  /*7610*/  BAR.SYNC.DEFER_BLOCKING 0x1, 0x80 ;  /* 0x0042000000007b1d */ /* 0x008fec0000010000 */
[----:B------:R-:W-:Y:S05]  /*7620*/  @P0 BRA `(.L_x_98) ;  /* 0x00000000005c0947 */ /* 0x000fea0003800000 */
[----:B------:R-:W-:Y:S01]  /*7630*/  UIADD3 UR4, UPT, UPT, UR43, 0x3200, URZ ;  /* 0x000032002b047890 */ /* 0x000fe2000fffe0ff */
[----:B------:R-:W-:Y:S01]  /*7640*/  R2UR UR13, R213 ;  /* 0x00000000d50d72ca */ /* 0x000fe200000e0000 */
[----:B------:R-:W-:Y:S01]  /*7650*/  UIADD3 UR16, UP0, UPT, UR46, 0x680, URZ ;  /* 0x000006802e107890 */ /* 0x000fe2000ff1e0ff */
[----:B------:R-:W-:Y:S01]  /*7660*/  R2UR UR14, R215 ;  /* 0x00000000d70e72ca */ /* 0x000fe200000e0000 */
[----:B------:R-:W-:Y:S01]  /*7670*/  UMOV UR15, UR36 ;  /* 0x00000024000f7c82 */ /* 0x000fe20008000000 */
[----:B------:R-:W-:Y:S01]  /*7680*/  UIADD3 UR8, UPT, UPT, UR43, 0x4200, URZ ;  /* 0x000042002b087890 */ /* 0x000fe2000fffe0ff */
[----:B------:R-:W-:Y:S01]  /*7690*/  IMAD.U32 R230, RZ, RZ, UR4 ;  /* 0x00000004ffe67e24 */ /* 0x000fe2000f8e00ff */
[----:B------:R-:W-:Y:S01]  /*76a0*/  UIADD3.X UR17, UPT, UPT, URZ, UR47, URZ, UP0, !UPT ;  /* 0x0000002fff117290 */ /* 0x000fe200087fe4ff */
[----:B------:R-:W-:Y:S01]  /*76b0*/  UMOV UR11, UR36 ;  /* 0x00000024000b7c82 */ /* 0x000fe20008000000 */
[----:B------:R-:W-:Y:S02]  /*76c0*/  UIADD3 UR4, UPT, UPT, UR43, 0x5200, URZ ;  /* 0x000052002b047890 */ /* 0x000fe4000fffe0ff */
[----:B------:R-:W-:Y:S01]  /*76d0*/  R2UR UR12, R230 ;  /* 0x00000000e60c72ca */ /* 0x000fe200000e0000 */
[----:B------:R-:W-:Y:S02]  /*76e0*/  UMOV UR7, UR36 ;  /* 0x0000002400077c82 */ /* 0x000fe40008000000 */
[----:B------:R-:W-:Y:S02]  /*76f0*/  UIMAD UR13, UR13, 0x60, URZ ;  /* 0x000000600d0d78a4 */ /* 0x000fe4000f8e02ff */
[----:B------:R-:W-:Y:S02]  /*7700*/  USHF.L.U32 UR14, UR14, 0x7, URZ ;  /* 0x000000070e0e7899 */ /* 0x000fe400080006ff */
[----:B------:R-:W-:Y:S02]  /*7710*/  UIADD3 UR9, UPT, UPT, UR13, 0x20, URZ ;  /* 0x000000200d097890 */ /* 0x000fe4000fffe0ff */
[----:B------:R-:W-:Y:S03]  /*7720*/  UIADD3 UR5, UPT, UPT, UR13, 0x40, URZ ;  /* 0x000000400d057890 */ /* 0x000fe6000fffe0ff */
[----:B------:R-:W-:Y:S01]  /*7730*/  UMOV UR10, UR14 ;  /* 0x0000000e000a7c82 */ /* 0x000fe20008000000 */
[----:B------:R-:W-:Y:S01]  /*7740*/  UMOV UR6, UR14 ;  /* 0x0000000e00067c82 */ /* 0x000fe20008000000 */
[----:B------:R3:W-:Y:S02]  /*7750*/  UTMASTG.3D [UR12], [UR16] ;  /* 0x0000000c100073b5 */ /* 0x0007e40008010000 */
[----:B------:R3:W-:Y:S02]  /*7760*/  UTMASTG.3D [UR8], [UR16] ;  /* 0x00000008100073b5 */ /* 0x0007e40008010000 */
[----:B------:R3:W-:Y:S01]  /*7770*/  UTMASTG.3D [UR4], [UR16] ;  /* 0x00000004100073b5 */ /* 0x0007e20008010000 */
[----:B------:R0:W-:Y:S01]  /*7780*/  UTMACMDFLUSH ;  /* 0x00000000000079b7 */ /* 0x0001e20000000000 */
[----:B---3--:R-:W-:Y:S04]  /*7790*/  DEPBAR.LE SB0, 0x0 ;  /* 0x000080000000791a */ /* 0x008fe80000000000 */
.L_x_98:
[----:B------:R-:W-:Y:S05]  /*77a0*/  BSYNC.RECONVERGENT B0 ;  /* 0x0000000000007941 */ /* 0x000fea0003800200 */
.L_x_97:
[----:B------:R-:W-:Y:S01]  /*77b0*/  BAR.SYNC.DEFER_BLOCKING 0x1, 0x80 ;  /* 0x0042000000007b1d */ /* 0x000fe20000010000 */
[----:B------:R-:W-:Y:S01]  /*77c0*/  ISETP.NE.AND P2, PT, R231, RZ, PT ;  /* 0x000000ffe700720c */ /* 0x000fe20003f45270 */
[----:B------:R-:W-:Y:S01]  /*77d0*/  IMAD.IADD R213, R105, 0x1, R212 ;  /* 0x0000000169d57824 */ /* 0x000fe200078e02d4 */
[----:B------:R-:W-:Y:S01]  /*77e0*/  ISETP.NE.AND P0, PT, R232, 0x2, PT ;  /* 0x00000002e800780c */ /* 0x000fe20003f05270 */
[----:B------:R-:W-:Y:S01]  /*77f0*/  IMAD.IADD R215, R107, 0x1, R214 ;  /* 0x000000016bd77824 */ /* 0x000fe200078e02d6 */
[----:B------:R-:W-:Y:S02]  /*7800*/  ISETP.NE.AND P1, PT, R109, 0x4, PT ;  /* 0x000000046d00780c */ /* 0x000fe40003f25270 */
[----:B------:R-:W-:Y:S02]  /*7810*/  SEL R3, RZ, 0x1, P0 ;  /* 0x00000001ff037807 */ /* 0x000fe40000000000 */
[----:B------:R-:W-:Y:S02]  /*7820*/  SEL R0, RZ, 0x1, P1 ;  /* 0x00000001ff007807 */ /* 0x000fe40000800000 */
[----:B------:R-:W-:Y:S02]  /*7830*/  LOP3.LUT R228, R228, R3, RZ, 0x3c, !PT ;  /* 0x00000003e4e47212 */ /* 0x000fe400078e3cff */
[----:B------:R-:W-:Y:S02]  /*7840*/  LOP3.LUT R229, R229, R0, RZ, 0x3c, !PT ;  /* 0x00000000e5e57212 */ /* 0x000fe400078e3cff */
[----:B------:R-:W-:Y:S02]  /*7850*/  @P2 R2UR UR36, R226 ;  /* 0x00000000e22422ca */ /* 0x000fe400000e0000 */
[----:B------:R-:W-:Y:S02]  /*7860*/  SEL R232, R232, RZ, P0 ;  /* 0x000000ffe8e87207 */ /* 0x000fe40000000000 */
[----:B------:R-:W-:Y:S01]  /*7870*/  SEL R109, R109, RZ, P1 ;  /* 0x000000ff6d6d7207 */ /* 0x000fe20000800000 */
[----:B------:R-:W-:Y:S10]  /*7880*/  @P2 BRA `(.L_x_99) ;  /* 0xffffffd000602947 */ /* 0x000ff4000383ffff */
[----:B------:R-:W-:Y:S05]  /*7890*/  EXIT ;  /* 0x000000000000794d */ /* 0x000fea0003800000 */
.L_x_19:
[----:B--2---:R2:W1:Y:S02]  /*78a0*/  SYNCS.PHASECHK.TRANS64.TRYWAIT P0, [R3+URZ+0x100], R2 ;  /* 0x00010002030075a7 */ /* 0x00446400080011ff */
[----:B-1----:R-:W-:Y:S05]  /*78b0*/  @!P0 NANOSLEEP.SYNCS 0x989680 ;  /* 0x009896800000895d */ /* 0x002fea0003900000 */
[----:B------:R-:W1:Y:S02]  /*78c0*/  @!P0 SYNCS.PHASECHK.TRANS64 P0, [R3+URZ+0x100], R2 ;  /* 0x00010002030085a7 */ /* 0x000e6400080010ff */
[----:B-1----:R-:W-:Y:S05]  /*78d0*/  @!P0 BRA `(.L_x_19) ;  /* 0xfffffffc00f08947 */ /* 0x002fea000383ffff */
[----:B------:R-:W-:Y:S05]  /*78e0*/  BRA `(.L_x_100) ;  /* 0xffffff9c00407947 */ /* 0x000fea000383ffff */
.L_x_22:
[----:B-1----:R-:W-:Y:S07]  /*78f0*/  MOV R2, UR33 ;  /* 0x0000002100027c02 */ /* 0x002fee0008000f00 */
.L_x_101:
[----:B-1----:R1:W2:Y:S02]  /*7900*/  SYNCS.PHASECHK.TRANS64.TRYWAIT P0, [R2+URZ+0x38], R5 ;  /* 0x00003805020075a7 */ /* 0x0022a400080011ff */
[----:B--2---:R-:W-:Y:S05]  /*7910*/  @!P0 NANOSLEEP.SYNCS 0x989680 ;  /* 0x009896800000895d */ /* 0x004fea0003900000 */
[----:B------:R-:W2:Y:S02]  /*7920*/  @!P0 SYNCS.PHASECHK.TRANS64 P0, [R2+URZ+0x38], R5 ;  /* 0x00003805020085a7 */ /* 0x000ea400080010ff */
[----:B--2---:R-:W-:Y:S05]  /*7930*/  @!P0 BRA `(.L_x_101) ;  /* 0xfffffffc00f08947 */ /* 0x004fea000383ffff */
[----:B------:R-:W-:Y:S05]  /*7940*/  BRA `(.L_x_21) ;  /* 0xffffff9c00907947 */ /* 0x000fea000383ffff */
.L_x_28:
[----:B-1----:R-:W-:Y:S07]  /*7950*/  MOV R2, UR17 ;  /* 0x0000001100027c02 */ /* 0x002fee0008000f00 */
.L_x_102:
[----:B-1----:R1:W2:Y:S02]  /*7960*/  SYNCS.PHASECHK.TRANS64.TRYWAIT P0, [R2+URZ+0x38], R5 ;  /* 0x00003805020075a7 */ /* 0x0022a400080011ff */
[----:B--2---:R-:W-:Y:S05]  /*7970*/  @!P0 NANOSLEEP.SYNCS 0x989680 ;  /* 0x009896800000895d */ /* 0x004fea0003900000 */
[----:B------:R-:W2:Y:S02]  /*7980*/  @!P0 SYNCS.PHASECHK.TRANS64 P0, [R2+URZ+0x38], R5 ;  /* 0x00003805020085a7 */ /* 0x000ea400080010ff */
[----:B--2---:R-:W-:Y:S05]  /*7990*/  @!P0 BRA `(.L_x_102) ;  /* 0xfffffffc00f08947 */ /* 0x004fea000383ffff */
[----:B------:R-:W-:Y:S05]  /*79a0*/  BRA `(.L_x_27) ;  /* 0xffffffa000387947 */ /* 0x000fea000383ffff */
.L_x_32:
[----:B-1----:R1:W2:Y:S02]  /*79b0*/  SYNCS.PHASECHK.TRANS64.TRYWAIT P0, [R2+URZ+0x90], R3 ;  /* 0x00009003020075a7 */ /* 0x0022a400080011ff */
[----:B--2---:R-:W-:Y:S05]  /*79c0*/  @!P0 NANOSLEEP.SYNCS 0x989680 ;  /* 0x009896800000895d */ /* 0x004fea0003900000 */
[----:B------:R-:W2:Y:S02]  /*79d0*/  @!P0 SYNCS.PHASECHK.TRANS64 P0, [R2+URZ+0x90], R3 ;  /* 0x00009003020085a7 */ /* 0x000ea400080010ff */
[----:B--2---:R-:W-:Y:S05]  /*79e0*/  @!P0 BRA `(.L_x_32) ;  /* 0xfffffffc00f08947 */ /* 0x004fea000383ffff */
[----:B------:R-:W-:Y:S05]  /*79f0*/  BRA `(.L_x_103) ;  /* 0xffffffa000c87947 */ /* 0x000fea000383ffff */
.L_x_36:
[----:B----4-:R-:W-:-:S07]  /*7a00*/  MOV R0, UR5 ;  /* 0x0000000500007c02 */ /* 0x010fce0008000f00 */
.L_x_104:
[----:B-1----:R1:W2:Y:S02]  /*7a10*/  SYNCS.PHASECHK.TRANS64.TRYWAIT P0, [R0+URZ], R3 ;  /* 0x00000003000075a7 */ /* 0x0022a400080011ff */
[----:B--2---:R-:W-:Y:S05]  /*7a20*/  @!P0 NANOSLEEP.SYNCS 0x989680 ;  /* 0x009896800000895d */ /* 0x004fea0003900000 */
[----:B------:R-:W2:Y:S02]  /*7a30*/  @!P0 SYNCS.PHASECHK.TRANS64 P0, [R0+URZ], R3 ;  /* 0x00000003000085a7 */ /* 0x000ea400080010ff */
[----:B--2---:R-:W-:Y:S05]  /*7a40*/  @!P0 BRA `(.L_x_104) ;  /* 0xfffffffc00f08947 */ /* 0x004fea000383ffff */
[----:B------:R-:W-:Y:S05]  /*7a50*/  BRA `(.L_x_105) ;  /* 0xffffffa800387947 */ /* 0x000fea000383ffff */
.L_x_37:
[----:B----4-:R-:W-:-:S07]  /*7a60*/  MOV R0, UR5 ;  /* 0x0000000500007c02 */ /* 0x010fce0008000f00 */
.L_x_106:
[----:B-1----:R1:W2:Y:S02]  /*7a70*/  SYNCS.PHASECHK.TRANS64.TRYWAIT P0, [R0+URZ], R3 ;  /* 0x00000003000075a7 */ /* 0x0022a400080011ff */
[----:B--2---:R-:W-:Y:S05]  /*7a80*/  @!P0 NANOSLEEP.SYNCS 0x989680 ;  /* 0x009896800000895d */ /* 0x004fea0003900000 */
[----:B------:R-:W2:Y:S02]  /*7a90*/  @!P0 SYNCS.PHASECHK.TRANS64 P0, [R0+URZ], R3 ;  /* 0x00000003000085a7 */ /* 0x000ea400080010ff */
[----:B--2---:R-:W-:Y:S05]  /*7aa0*/  @!P0 BRA `(.L_x_106) ;  /* 0xfffffffc00f08947 */ /* 0x004fea000383ffff */
[----:B------:R-:W-:Y:S05]  /*7ab0*/  BRA `(.L_x_107) ;  /* 0xffffffa800447947 */ /* 0x000fea000383ffff */
.L_x_38:
[----:B----4-:R-:W-:-:S07]  /*7ac0*/  MOV R0, UR5 ;  /* 0x0000000500007c02 */ /* 0x010fce0008000f00 */
.L_x_108:
[----:B-1----:R1:W2:Y:S02]  /*7ad0*/  SYNCS.PHASECHK.TRANS64.TRYWAIT P0, [R0+URZ], R3 ;  /* 0x00000003000075a7 */ /* 0x0022a400080011ff */
[----:B--2---:R-:W-:Y:S05]  /*7ae0*/  @!P0 NANOSLEEP.SYNCS 0x989680 ;  /* 0x009896800000895d */ /* 0x004fea0003900000 */
[----:B------:R-:W2:Y:S02]  /*7af0*/  @!P0 SYNCS.PHASECHK.TRANS64 P0, [R0+URZ], R3 ;  /* 0x00000003000085a7 */ /* 0x000ea400080010ff */
[----:B--2---:R-:W-:Y:S05]  /*7b00*/  @!P0 BRA `(.L_x_108) ;  /* 0xfffffffc00f08947 */ /* 0x004fea000383ffff */
[----:B------:R-:W-:Y:S05]  /*7b10*/  BRA `(.L_x_109) ;  /* 0xffffffa800507947 */ /* 0x000fea000383ffff */
.L_x_39:
[----:B----4-:R-:W-:-:S07]  /*7b20*/  MOV R0, UR5 ;  /* 0x0000000500007c02 */ /* 0x010fce0008000f00 */
.L_x_110:
[----:B-1----:R1:W2:Y:S02]  /*7b30*/  SYNCS.PHASECHK.TRANS64.TRYWAIT P0, [R0+URZ], R3 ;  /* 0x00000003000075a7 */ /* 0x0022a400080011ff */
[----:B--2---:R-:W-:Y:S05]  /*7b40*/  @!P0 NANOSLEEP.SYNCS 0x989680 ;  /* 0x009896800000895d */ /* 0x004fea0003900000 */
[----:B------:R-:W2:Y:S02]  /*7b50*/  @!P0 SYNCS.PHASECHK.TRANS64 P0, [R0+URZ], R3 ;  /* 0x00000003000085a7 */ /* 0x000ea400080010ff */
[----:B--2---:R-:W-:Y:S05]  /*7b60*/  @!P0 BRA `(.L_x_110) ;  /* 0xfffffffc00f08947 */ /* 0x004fea000383ffff */
[----:B------:R-:W-:Y:S05]  /*7b70*/  BRA `(.L_x_111) ;  /* 0xffffffa8005c7947 */ /* 0x000fea000383ffff */
.L_x_40:
[----:B----4-:R-:W-:-:S07]  /*7b80*/  MOV R0, UR5 ;  /* 0x0000000500007c02 */ /* 0x010fce0008000f00 */
.L_x_112:
[----:B-1----:R1:W2:Y:S02]  /*7b90*/  SYNCS.PHASECHK.TRANS64.TRYWAIT P0, [R0+URZ], R3 ;  /* 0x00000003000075a7 */ /* 0x0022a400080011ff */
[----:B--2---:R-:W-:Y:S05]  /*7ba0*/  @!P0 NANOSLEEP.SYNCS 0x989680 ;  /* 0x009896800000895d */ /* 0x004fea0003900000 */
[----:B------:R-:W2:Y:S02]  /*7bb0*/  @!P0 SYNCS.PHASECHK.TRANS64 P0, [R0+URZ], R3 ;  /* 0x00000003000085a7 */ /* 0x000ea400080010ff */
[----:B--2---:R-:W-:Y:S05]  /*7bc0*/  @!P0 BRA `(.L_x_112) ;  /* 0xfffffffc00f08947 */ /* 0x004fea000383ffff */
[----:B------:R-:W-:Y:S05]  /*7bd0*/  BRA `(.L_x_113) ;  /* 0xffffffa800687947 */ /* 0x000fea000383ffff */
.L_x_41:
[----:B----4-:R-:W-:-:S07]  /*7be0*/  MOV R0, UR5 ;  /* 0x0000000500007c02 */ /* 0x010fce0008000f00 */
.L_x_114:
[----:B-1----:R1:W2:Y:S02]  /*7bf0*/  SYNCS.PHASECHK.TRANS64.TRYWAIT P0, [R0+URZ], R3 ;  /* 0x00000003000075a7 */ /* 0x0022a400080011ff */
[----:B--2---:R-:W-:Y:S05]  /*7c00*/  @!P0 NANOSLEEP.SYNCS 0x989680 ;  /* 0x009896800000895d */ /* 0x004fea0003900000 */
[----:B------:R-:W2:Y:S02]  /*7c10*/  @!P0 SYNCS.PHASECHK.TRANS64 P0, [R0+URZ], R3 ;  /* 0x00000003000085a7 */ /* 0x000ea400080010ff */
[----:B--2---:R-:W-:Y:S05]  /*7c20*/  @!P0 BRA `(.L_x_114) ;  /* 0xfffffffc00f08947 */ /* 0x004fea000383ffff */
[----:B------:R-:W-:Y:S05]  /*7c30*/  BRA `(.L_x_115) ;  /* 0xffffffa800747947 */ /* 0x000fea000383ffff */
.L_x_44:
[----:B-1----:R1:W2:Y:S02]  /*7c40*/  SYNCS.PHASECHK.TRANS64.TRYWAIT P0, [R0+URZ+0xf0], R5 ;  /* 0x0000f005000075a7 */ /* 0x0022a400080011ff */
[----:B--2---:R-:W-:Y:S05]  /*7c50*/  @!P0 NANOSLEEP.SYNCS 0x989680 ;  /* 0x009896800000895d */ /* 0x004fea0003900000 */
[----:B------:R-:W2:Y:S02]  /*7c60*/  @!P0 SYNCS.PHASECHK.TRANS64 P0, [R0+URZ+0xf0], R5 ;  /* 0x0000f005000085a7 */ /* 0x000ea400080010ff */
[----:B--2---:R-:W-:Y:S05]  /*7c70*/  @!P0 BRA `(.L_x_44) ;  /* 0xfffffffc00f08947 */ /* 0x004fea000383ffff */
[----:B------:R-:W-:Y:S05]  /*7c80*/  BRA `(.L_x_116) ;  /* 0xffffffa800d07947 */ /* 0x000fea000383ffff */
.L_x_45:
[----:B------:R-:W-:-:S07]  /*7c90*/  MOV R0, UR5 ;  /* 0x0000000500007c02 */ /* 0x000fce0008000f00 */
.L_x_117:
[----:B-1----:R1:W2:Y:S02]  /*7ca0*/  SYNCS.PHASECHK.TRANS64.TRYWAIT P0, [R0+URZ+0xa0], R5 ;  /* 0x0000a005000075a7 */ /* 0x0022a400080011ff */
[----:B--2---:R-:W-:Y:S05]  /*7cb0*/  @!P0 NANOSLEEP.SYNCS 0x989680 ;  /* 0x009896800000895d */ /* 0x004fea0003900000 */
[----:B------:R-:W2:Y:S02]  /*7cc0*/  @!P0 SYNCS.PHASECHK.TRANS64 P0, [R0+URZ+0xa0], R5 ;  /* 0x0000a005000085a7 */ /* 0x000ea400080010ff */
[----:B--2---:R-:W-:Y:S05]  /*7cd0*/  @!P0 BRA `(.L_x_117) ;  /* 0xfffffffc00f08947 */ /* 0x004fea000383ffff */
[----:B------:R-:W-:Y:S05]  /*7ce0*/  BRA `(.L_x_118) ;  /* 0xffffffa800e07947 */ /* 0x000fea000383ffff */
.L_x_46:
[----:B-1----:R1:W2:Y:S02]  /*7cf0*/  SYNCS.PHASECHK.TRANS64.TRYWAIT P1, [R0+URZ+0x90], R5 ;  /* 0x00009005000075a7 */ /* 0x0022a400080211ff */
[----:B--2---:R-:W-:Y:S05]  /*7d00*/  @!P1 NANOSLEEP.SYNCS 0x989680 ;  /* 0x009896800000995d */ /* 0x004fea0003900000 */
[----:B------:R-:W2:Y:S02]  /*7d10*/  @!P1 SYNCS.PHASECHK.TRANS64 P1, [R0+URZ+0x90], R5 ;  /* 0x00009005000095a7 */ /* 0x000ea400080210ff */
[----:B--2---:R-:W-:Y:S05]  /*7d20*/  @!P1 BRA `(.L_x_46) ;  /* 0xfffffffc00f09947 */ /* 0x004fea000383ffff */
[----:B------:R-:W-:Y:S05]  /*7d30*/  BRA `(.L_x_119) ;  /* 0xffffffac00107947 */ /* 0x000fea000383ffff */
.L_x_49:
[----:B------:R-:W-:-:S07]  /*7d40*/  MOV R0, UR5 ;  /* 0x0000000500007c02 */ /* 0x000fce0008000f00 */
.L_x_120:
[----:B-1----:R1:W2:Y:S02]  /*7d50*/  SYNCS.PHASECHK.TRANS64.TRYWAIT P0, [R0+URZ+0xa0], R3 ;  /* 0x0000a003000075a7 */ /* 0x0022a400080011ff */
[----:B--2---:R-:W-:Y:S05]  /*7d60*/  @!P0 NANOSLEEP.SYNCS 0x989680 ;  /* 0x009896800000895d */ /* 0x004fea0003900000 */
[----:B------:R-:W2:Y:S02]  /*7d70*/  @!P0 SYNCS.PHASECHK.TRANS64 P0, [R0+URZ+0xa0], R3 ;  /* 0x0000a003000085a7 */ /* 0x000ea400080010ff */
[----:B--2---:R-:W-:Y:S05]  /*7d80*/  @!P0 BRA `(.L_x_120) ;  /* 0xfffffffc00f08947 */ /* 0x004fea000383ffff */
[----:B------:R-:W-:Y:S05]  /*7d90*/  BRA `(.L_x_48) ;  /* 0xffffffac00647947 */ /* 0x000fea000383ffff */
.L_x_56:
[----:B-1----:R1:W2:Y:S02]  /*7da0*/  SYNCS.PHASECHK.TRANS64.TRYWAIT P1, [R0+URZ+0x90], R5 ;  /* 0x00009005000075a7 */ /* 0x0022a400080211ff */
[----:B--2---:R-:W-:Y:S05]  /*7db0*/  @!P1 NANOSLEEP.SYNCS 0x989680 ;  /* 0x009896800000995d */ /* 0x004fea0003900000 */
[----:B------:R-:W2:Y:S02]  /*7dc0*/  @!P1 SYNCS.PHASECHK.TRANS64 P1, [R0+URZ+0x90], R5 ;  /* 0x00009005000095a7 */ /* 0x000ea400080210ff */
[----:B--2---:R-:W-:Y:S05]  /*7dd0*/  @!P1 BRA `(.L_x_56) ;  /* 0xfffffffc00f09947 */ /* 0x004fea000383ffff */
[----:B------:R-:W-:Y:S05]  /*7de0*/  BRA `(.L_x_121) ;  /* 0xffffffb000d47947 */ /* 0x000fea000383ffff */
.L_x_57:
[----:B------:R-:W-:-:S07]  /*7df0*/  MOV R3, UR14 ;  /* 0x0000000e00037c02 */ /* 0x000fce0008000f00 */
.L_x_122:
[----:B-1----:R1:W2:Y:S02]  /*7e00*/  SYNCS.PHASECHK.TRANS64.TRYWAIT P0, [R3+URZ+0xd0], R0 ;  /* 0x0000d000030075a7 */ /* 0x0022a400080011ff */
[----:B--2---:R-:W-:Y:S05]  /*7e10*/  @!P0 NANOSLEEP.SYNCS 0x989680 ;  /* 0x009896800000895d */ /* 0x004fea0003900000 */
[----:B------:R-:W2:Y:S02]  /*7e20*/  @!P0 SYNCS.PHASECHK.TRANS64 P0, [R3+URZ+0xd0], R0 ;  /* 0x0000d000030085a7 */ /* 0x000ea400080010ff */
[----:B--2---:R-:W-:Y:S05]  /*7e30*/  @!P0 BRA `(.L_x_122) ;  /* 0xfffffffc00f08947 */ /* 0x004fea000383ffff */
[----:B------:R-:W-:Y:S05]  /*7e40*/  BRA `(.L_x_123) ;  /* 0xffffffb4000c7947 */ /* 0x000fea000383ffff */
.L_x_60:
[----:B------:R-:W-:Y:S07]  /*7e50*/  MOV R0, UR7 ;  /* 0x0000000700007c02 */ /* 0x000fee0008000f00 */
.L_x_124:
[----:B-1----:R1:W2:Y:S02]  /*7e60*/  SYNCS.PHASECHK.TRANS64.TRYWAIT P0, [R0+URZ], R3 ;  /* 0x00000003000075a7 */ /* 0x0022a400080011ff */
[----:B--2---:R-:W-:Y:S05]  /*7e70*/  @!P0 NANOSLEEP.SYNCS 0x989680 ;  /* 0x009896800000895d */ /* 0x004fea0003900000 */
[----:B------:R-:W2:Y:S02]  /*7e80*/  @!P0 SYNCS.PHASECHK.TRANS64 P0, [R0+URZ], R3 ;  /* 0x00000003000085a7 */ /* 0x000ea400080010ff */
[----:B--2---:R-:W-:Y:S05]  /*7e90*/  @!P0 BRA `(.L_x_124) ;  /* 0xfffffffc00f08947 */ /* 0x004fea000383ffff */
[----:B------:R-:W-:Y:S05]  /*7ea0*/  BRA `(.L_x_59) ;  /* 0xffffffb400287947 */ /* 0x000fea000383ffff */
.L_x_63:
[----:B------:R-:W-:-:S07]  /*7eb0*/  MOV R0, UR5 ;  /* 0x0000000500007c02 */ /* 0x000fce0008000f00 */
.L_x_125:
[----:B--2---:R2:W3:Y:S02]  /*7ec0*/  SYNCS.PHASECHK.TRANS64.TRYWAIT P0, [R0+URZ], R3 ;  /* 0x00000003000075a7 */ /* 0x0044e400080011ff */
[----:B---3--:R-:W-:Y:S05]  /*7ed0*/  @!P0 NANOSLEEP.SYNCS 0x989680 ;  /* 0x009896800000895d */ /* 0x008fea0003900000 */
[----:B------:R-:W3:Y:S02]  /*7ee0*/  @!P0 SYNCS.PHASECHK.TRANS64 P0, [R0+URZ], R3 ;  /* 0x00000003000085a7 */ /* 0x000ee400080010ff */
[----:B---3--:R-:W-:Y:S05]  /*7ef0*/  @!P0 BRA `(.L_x_125) ;  /* 0xfffffffc00f08947 */ /* 0x008fea000383ffff */
[----:B------:R-:W-:Y:S05]  /*7f00*/  BRA `(.L_x_126) ;  /* 0xffffffb800047947 */ /* 0x000fea000383ffff */
.L_x_64:
[----:B------:R-:W-:-:S07]  /*7f10*/  MOV R0, UR5 ;  /* 0x0000000500007c02 */ /* 0x000fce0008000f00 */
.L_x_127:
[----:B--2---:R2:W3:Y:S02]  /*7f20*/  SYNCS.PHASECHK.TRANS64.TRYWAIT P0, [R0+URZ], R3 ;  /* 0x00000003000075a7 */ /* 0x0044e400080011ff */
[----:B---3--:R-:W-:Y:S05]  /*7f30*/  @!P0 NANOSLEEP.SYNCS 0x989680 ;  /* 0x009896800000895d */ /* 0x008fea0003900000 */
[----:B------:R-:W3:Y:S02]  /*7f40*/  @!P0 SYNCS.PHASECHK.TRANS64 P0, [R0+URZ], R3 ;  /* 0x00000003000085a7 */ /* 0x000ee400080010ff */
[----:B---3--:R-:W-:Y:S05]  /*7f50*/  @!P0 BRA `(.L_x_127) ;  /* 0xfffffffc00f08947 */ /* 0x008fea000383ffff */
[----:B------:R-:W-:Y:S05]  /*7f60*/  BRA `(.L_x_128) ;  /* 0xffffffb800107947 */ /* 0x000fea000383ffff */
.L_x_65:
[----:B------:R-:W-:-:S07]  /*7f70*/  MOV R0, UR5 ;  /* 0x0000000500007c02 */ /* 0x000fce0008000f00 */
.L_x_129:
[----:B--2---:R2:W3:Y:S02]  /*7f80*/  SYNCS.PHASECHK.TRANS64.TRYWAIT P0, [R0+URZ], R3 ;  /* 0x00000003000075a7 */ /* 0x0044e400080011ff */
[----:B---3--:R-:W-:Y:S05]  /*7f90*/  @!P0 NANOSLEEP.SYNCS 0x989680 ;  /* 0x009896800000895d */ /* 0x008fea0003900000 */
[----:B------:R-:W3:Y:S02]  /*7fa0*/  @!P0 SYNCS.PHASECHK.TRANS64 P0, [R0+URZ], R3 ;  /* 0x00000003000085a7 */ /* 0x000ee400080010ff */
[----:B---3--:R-:W-:Y:S05]  /*7fb0*/  @!P0 BRA `(.L_x_129) ;  /* 0xfffffffc00f08947 */ /* 0x008fea000383ffff */
[----:B------:R-:W-:Y:S05]  /*7fc0*/  BRA `(.L_x_130) ;  /* 0xffffffb8001c7947 */ /* 0x000fea000383ffff */
.L_x_66:
[----:B------:R-:W-:-:S07]  /*7fd0*/  MOV R0, UR6 ;  /* 0x0000000600007c02 */ /* 0x000fce0008000f00 */
.L_x_131:
[----:B--2---:R2:W3:Y:S02]  /*7fe0*/  SYNCS.PHASECHK.TRANS64.TRYWAIT P0, [R0+URZ], R3 ;  /* 0x00000003000075a7 */ /* 0x0044e400080011ff */
[----:B---3--:R-:W-:Y:S05]  /*7ff0*/  @!P0 NANOSLEEP.SYNCS 0x989680 ;  /* 0x009896800000895d */ /* 0x008fea0003900000 */
[----:B------:R-:W3:Y:S02]  /*8000*/  @!P0 SYNCS.PHASECHK.TRANS64 P0, [R0+URZ], R3 ;  /* 0x00000003000085a7 */ /* 0x000ee400080010ff */
[----:B---3--:R-:W-:Y:S05]  /*8010*/  @!P0 BRA `(.L_x_131) ;  /* 0xfffffffc00f08947 */ /* 0x008fea000383ffff */
[----:B------:R-:W-:Y:S05]  /*8020*/  BRA `(.L_x_132) ;  /* 0xffffffb800287947 */ /* 0x000fea000383ffff */
.L_x_71:
[----:B--2---:R2:W3:Y:S02]  /*8030*/  SYNCS.PHASECHK.TRANS64.TRYWAIT P0, [R0+URZ+0x90], R3 ;  /* 0x00009003000075a7 */ /* 0x0044e400080011ff */
[----:B---3--:R-:W-:Y:S05]  /*8040*/  @!P0 NANOSLEEP.SYNCS 0x989680 ;  /* 0x009896800000895d */ /* 0x008fea0003900000 */
[----:B------:R-:W3:Y:S02]  /*8050*/  @!P0 SYNCS.PHASECHK.TRANS64 P0, [R0+URZ+0x90], R3 ;  /* 0x00009003000085a7 */ /* 0x000ee400080010ff */
[----:B---3--:R-:W-:Y:S05]  /*8060*/  @!P0 BRA `(.L_x_71) ;  /* 0xfffffffc00f08947 */ /* 0x008fea000383ffff */
[----:B------:R-:W-:Y:S05]  /*8070*/  BRA `(.L_x_133) ;  /* 0xffffffbc00247947 */ /* 0x000fea000383ffff */
.L_x_74:
[----:B------:R-:W-:Y:S07]  /*8080*/  MOV R0, UR7 ;  /* 0x0000000700007c02 */ /* 0x000fee0008000f00 */
.L_x_134:
[----:B--2---:R2:W3:Y:S02]  /*8090*/  SYNCS.PHASECHK.TRANS64.TRYWAIT P0, [R0+URZ+0x88], R3 ;  /* 0x00008803000075a7 */ /* 0x0044e400080011ff */
[----:B---3--:R-:W-:Y:S05]  /*80a0*/  @!P0 NANOSLEEP.SYNCS 0x989680 ;  /* 0x009896800000895d */ /* 0x008fea0003900000 */
[----:B------:R-:W3:Y:S02]  /*80b0*/  @!P0 SYNCS.PHASECHK.TRANS64 P0, [R0+URZ+0x88], R3 ;  /* 0x00008803000085a7 */ /* 0x000ee400080010ff */
[----:B---3--:R-:W-:Y:S05]  /*80c0*/  @!P0 BRA `(.L_x_134) ;  /* 0xfffffffc00f08947 */ /* 0x008fea000383ffff */
[----:B------:R-:W-:Y:S05]  /*80d0*/  BRA `(.L_x_73) ;  /* 0xffffffc000107947 */ /* 0x000fea000383ffff */
.L_x_77:
[----:B------:R-:W-:Y:S07]  /*80e0*/  MOV R3, UR7 ;  /* 0x0000000700037c02 */ /* 0x000fee0008000f00 */
.L_x_135:
[----:B-1----:R1:W2:Y:S02]  /*80f0*/  SYNCS.PHASECHK.TRANS64.TRYWAIT P2, [R3+URZ+0x78], R26 ;  /* 0x0000781a030075a7 */ /* 0x0022a400080411ff */
[----:B--2---:R-:W-:Y:S05]  /*8100*/  @!P2 NANOSLEEP.SYNCS 0x989680 ;  /* 0x009896800000a95d */ /* 0x004fea0003900000 */
[----:B------:R-:W2:Y:S02]  /*8110*/  @!P2 SYNCS.PHASECHK.TRANS64 P2, [R3+URZ+0x78], R26 ;  /* 0x0000781a0300a5a7 */ /* 0x000ea400080410ff */
[----:B--2---:R-:W-:Y:S05]  /*8120*/  @!P2 BRA `(.L_x_135) ;  /* 0xfffffffc00f0a947 */ /* 0x004fea000383ffff */
[----:B------:R-:W-:Y:S05]  /*8130*/  BRA `(.L_x_136) ;  /* 0xffffffc000a47947 */ /* 0x000fea000383ffff */
.L_x_80:
[----:B--2---:R2:W4:Y:S02]  /*8140*/  SYNCS.PHASECHK.TRANS64.TRYWAIT P0, [R0+URZ+0x90], R3 ;  /* 0x00009003000075a7 */ /* 0x00452400080011ff */
[----:B----4-:R-:W-:Y:S05]  /*8150*/  @!P0 NANOSLEEP.SYNCS 0x989680 ;  /* 0x009896800000895d */ /* 0x010fea0003900000 */
[----:B------:R-:W4:Y:S02]  /*8160*/  @!P0 SYNCS.PHASECHK.TRANS64 P0, [R0+URZ+0x90], R3 ;  /* 0x00009003000085a7 */ /* 0x000f2400080010ff */
[----:B----4-:R-:W-:Y:S05]  /*8170*/  @!P0 BRA `(.L_x_80) ;  /* 0xfffffffc00f08947 */ /* 0x010fea000383ffff */
[----:B------:R-:W-:Y:S05]  /*8180*/  BRA `(.L_x_137) ;  /* 0xffffffc800347947 */ /* 0x000fea000383ffff */
.L_x_91:
[----:B-1----:R-:W-:Y:S04]  /*8190*/  MOV R0, UR43 ;  /* 0x0000002b00007c02 */ /* 0x002fe80008000f00 */
[----:B------:R1:W2:Y:S03]  /*81a0*/  SYNCS.PHASECHK.TRANS64.TRYWAIT P1, [R0+URZ+0x70], R5 ;  /* 0x00007005000075a7 */ /* 0x0002a600080211ff */
[----:B--2---:R-:W-:Y:S05]  /*81b0*/  @!P1 NANOSLEEP.SYNCS 0x989680 ;  /* 0x009896800000995d */ /* 0x004fea0003900000 */
[----:B------:R-:W2:Y:S02]  /*81c0*/  @!P1 SYNCS.PHASECHK.TRANS64 P1, [R0+URZ+0x70], R5 ;  /* 0x00007005000095a7 */ /* 0x000ea400080210ff */
[----:B--2---:R-:W-:Y:S05]  /*81d0*/  @!P1 BRA `(.L_x_91) ;  /* 0xfffffffc00ec9947 */ /* 0x004fea000383ffff */
[----:B------:R-:W-:Y:S05]  /*81e0*/  BRA `(.L_x_90) ;  /* 0xffffffd4004c7947 */ /* 0x000fea000383ffff */
.L_x_93:
[----:B------:R1:W1:Y:S02]  /*81f0*/  SYNCS.PHASECHK.TRANS64.TRYWAIT P1, [R16+URZ+0xb0], R3 ;  /* 0x0000b003100075a7 */ /* 0x00026400080211ff */
[----:B-1----:R-:W-:Y:S05]  /*8200*/  @!P1 NANOSLEEP.SYNCS 0x989680 ;  /* 0x009896800000995d */ /* 0x002fea0003900000 */
[----:B------:R-:W1:Y:S02]  /*8210*/  @!P1 SYNCS.PHASECHK.TRANS64 P1, [R16+URZ+0xb0], R3 ;  /* 0x0000b003100095a7 */ /* 0x000e6400080210ff */
[----:B-1----:R-:W-:Y:S05]  /*8220*/  @!P1 BRA `(.L_x_93) ;  /* 0xfffffffc00f09947 */ /* 0x002fea000383ffff */
[----:B------:R-:W-:Y:S05]  /*8230*/  BRA `(.L_x_92) ;  /* 0xffffffd4009c7947 */ /* 0x000fea000383ffff */
        .weak           $__internal_0_$__cuda_sm10x_tcgen05_guardrail_trap_col_being_dealloced_not_returned_by_alloc
        .type           $__internal_0_$__cuda_sm10x_tcgen05_guardrail_trap_col_being_dealloced_not_returned_by_alloc,@function
        .size           $__internal_0_$__cuda_sm10x_tcgen05_guardrail_trap_col_being_dealloced_not_returned_by_alloc,($__internal_1_$__cuda_sm10x_tcgen05_guardrail_trap_phase_invalid_during_alloc - $__internal_0_$__cuda_sm10x_tcgen05_guardrail_trap_col_being_dealloced_not_returned_by_alloc)
$__internal_0_$__cuda_sm10x_tcgen05_guardrail_trap_col_being_dealloced_not_returned_by_alloc:
[----:B------:R-:W-:Y:S05]  /*8240*/  BPT.TRAP 0x1 ;  /* 0x000000040000795c */ /* 0x000fea0000300000 */
[----:B------:R-:W-:-:S04]  /*8250*/  HFMA2 R3, -RZ, RZ, 0, 0 ;  /* 0x00000000ff037431 */ /* 0x000fc800000001ff */
[----:B------:R-:W-:Y:S05]  /*8260*/  RET.REL.NODEC R2 `(_ZN7cutlass13device_kernelINS_4gemm6kernel13GemmUniversalIN4cute5tupleIJiiiiEEENS1_10collective13CollectiveMmaINS1_35MainloopSm100TmaUmmaWarpSpecializedILi7ELi2ELi4ENS5_IJNS4_1CILi1EEESB_SB_EEEEENS5_IJNSA_ILi128EEENSA_ILi96EEESE_EEENS_12float_e4m3_tENS5_IJlSB_lEEESH_SI_NS4_8TiledMMAINS4_8MMA_AtomIJNS4_10MMA_TraitsINS4_19SM100_MMA_F8F6F4_SSEJSH_SH_fSE_SF_NS4_17integral_constantINS4_4UMMA5MajorELSP_0EEESQ_NSN_INSO_7ScaleInELSR_0EEESS_EEEEEENS4_6LayoutISC_NS5_IJNSA_ILi0EEESW_SW_EEEEENS5_IJNS4_10UnderscoreESZ_SZ_EEEEENS4_13SM90_TMA_LOADENS4_14ComposedLayoutINS4_7SwizzleILi3ELi4ELi3EEENS4_18smem_ptr_flag_bitsILi8EEENSV_INS5_IJNSA_ILi8EEESE_EEENS5_IJSE_SB_EEEEEEEvNS4_8identityES12_S1C_vS1D_EENS_8epilogue10collective18CollectiveEpilogueINS1F_23Sm100TmaWarpSpecializedILi1ELi1ELi96ELb0ELb0EEEJSG_NS5_IJNSV_ISE_SB_EENSV_ISF_SB_EEEEESH_SI_SH_SI_NS1F_6fusion15FusionCallbacksIS1J_NS1N_17LinearCombinationISH_fSH_fLNS_15FloatRoundStyleE2EEESG_S1M_JEEENS4_5SM1004TMEM4LOAD26SM100_TMEM_LOAD_32dp32b32xES12_NS13_INS14_ILi1ELi4ELi3EEES17_NSV_INS5_IJS18_NSA_ILi32EEEEEENS5_IJS1Y_SB_EEEEEEENS4_39AutoVectorizingCopyWithAssumedAlignmentILi128EEENS4_14SM90_TMA_STOREES22_S24_S24_EEEvvEEEEvNT_6ParamsE) ;  /* 0xffffff7c02647950 */ /* 0x000fea0003c3ffff */
        .weak           $__internal_1_$__cuda_sm10x_tcgen05_guardrail_trap_phase_invalid_during_alloc
        .type           $__internal_1_$__cuda_sm10x_tcgen05_guardrail_trap_phase_invalid_during_alloc,@function
        .size           $__internal_1_$__cuda_sm10x_tcgen05_guardrail_trap_phase_invalid_during_alloc,($__internal_2_$__cuda_sm10x_tcgen05_guardrail_trap_unallocated_columns_being_dealloced - $__internal_1_$__cuda_sm10x_tcgen05_guardrail_trap_phase_invalid_during_alloc)
$__internal_1_$__cuda_sm10x_tcgen05_guardrail_trap_phase_invalid_during_alloc:
[----:B------:R-:W-:Y:S05]  /*8270*/  BPT.TRAP 0x1 ;  /* 0x000000040000795c */ /* 0x000fea0000300000 */
[----:B------:R-:W-:-:S04]  /*8280*/  MOV R3, 0x0 ;  /* 0x0000000000037802 */ /* 0x000fc80000000f00 */
[----:B------:R-:W-:Y:S05]  /*8290*/  RET.REL.NODEC R2 `(_ZN7cutlass13device_kernelINS_4gemm6kernel13GemmUniversalIN4cute5tupleIJiiiiEEENS1_10collective13CollectiveMmaINS1_35MainloopSm100TmaUmmaWarpSpecializedILi7ELi2ELi4ENS5_IJNS4_1CILi1EEESB_SB_EEEEENS5_IJNSA_ILi128EEENSA_ILi96EEESE_EEENS_12float_e4m3_tENS5_IJlSB_lEEESH_SI_NS4_8TiledMMAINS4_8MMA_AtomIJNS4_10MMA_TraitsINS4_19SM100_MMA_F8F6F4_SSEJSH_SH_fSE_SF_NS4_17integral_constantINS4_4UMMA5MajorELSP_0EEESQ_NSN_INSO_7ScaleInELSR_0EEESS_EEEEEENS4_6LayoutISC_NS5_IJNSA_ILi0EEESW_SW_EEEEENS5_IJNS4_10UnderscoreESZ_SZ_EEEEENS4_13SM90_TMA_LOADENS4_14ComposedLayoutINS4_7SwizzleILi3ELi4ELi3EEENS4_18smem_ptr_flag_bitsILi8EEENSV_INS5_IJNSA_ILi8EEESE_EEENS5_IJSE_SB_EEEEEEEvNS4_8identityES12_S1C_vS1D_EENS_8epilogue10collective18CollectiveEpilogueINS1F_23Sm100TmaWarpSpecializedILi1ELi1ELi96ELb0ELb0EEEJSG_NS5_IJNSV_ISE_SB_EENSV_ISF_SB_EEEEESH_SI_SH_SI_NS1F_6fusion15FusionCallbacksIS1J_NS1N_17LinearCombinationISH_fSH_fLNS_15FloatRoundStyleE2EEESG_S1M_JEEENS4_5SM1004TMEM4LOAD26SM100_TMEM_LOAD_32dp32b32xES12_NS13_INS14_ILi1ELi4ELi3EEES17_NSV_INS5_IJS18_NSA_ILi32EEEEEENS5_IJS1Y_SB_EEEEEEENS4_39AutoVectorizingCopyWithAssumedAlignmentILi128EEENS4_14SM90_TMA_STOREES22_S24_S24_EEEvvEEEEvNT_6ParamsE) ;  /* 0xffffff7c02587950 */ /* 0x000fea0003c3ffff */
        .weak           $__internal_2_$__cuda_sm10x_tcgen05_guardrail_trap_unallocated_columns_being_dealloced
        .type           $__internal_2_$__cuda_sm10x_tcgen05_guardrail_trap_unallocated_columns_being_dealloced,@function
        .size           $__internal_2_$__cuda_sm10x_tcgen05_guardrail_trap_unallocated_columns_being_dealloced,(.L_x_139 - $__internal_2_$__cuda_sm10x_tcgen05_guardrail_trap_unallocated_columns_being_dealloced)
$__internal_2_$__cuda_sm10x_tcgen05_guardrail_trap_unallocated_columns_being_dealloced:
[----:B------:R-:W-:Y:S05]  /*82a0*/  BPT.TRAP 0x1 ;  /* 0x000000040000795c */ /* 0x000fea0000300000 */
[----:B------:R-:W-:-:S04]  /*82b0*/  HFMA2 R3, -RZ, RZ, 0, 0 ;  /* 0x00000000ff037431 */ /* 0x000fc800000001ff */
[----:B------:R-:W-:Y:S05]  /*82c0*/  RET.REL.NODEC R2 `(_ZN7cutlass13device_kernelINS_4gemm6kernel13GemmUniversalIN4cute5tupleIJiiiiEEENS1_10collective13CollectiveMmaINS1_35MainloopSm100TmaUmmaWarpSpecializedILi7ELi2ELi4ENS5_IJNS4_1CILi1EEESB_SB_EEEEENS5_IJNSA_ILi128EEENSA_ILi96EEESE_EEENS_12float_e4m3_tENS5_IJlSB_lEEESH_SI_NS4_8TiledMMAINS4_8MMA_AtomIJNS4_10MMA_TraitsINS4_19SM100_MMA_F8F6F4_SSEJSH_SH_fSE_SF_NS4_17integral_constantINS4_4UMMA5MajorELSP_0EEESQ_NSN_INSO_7ScaleInELSR_0EEESS_EEEEEENS4_6LayoutISC_NS5_IJNSA_ILi0EEESW_SW_EEEEENS5_IJNS4_10UnderscoreESZ_SZ_EEEEENS4_13SM90_TMA_LOADENS4_14ComposedLayoutINS4_7SwizzleILi3ELi4ELi3EEENS4_18smem_ptr_flag_bitsILi8EEENSV_INS5_IJNSA_ILi8EEESE_EEENS5_IJSE_SB_EEEEEEEvNS4_8identityES12_S1C_vS1D_EENS_8epilogue10collective18CollectiveEpilogueINS1F_23Sm100TmaWarpSpecializedILi1ELi1ELi96ELb0ELb0EEEJSG_NS5_IJNSV_ISE_SB_EENSV_ISF_SB_EEEEESH_SI_SH_SI_NS1F_6fusion15FusionCallbacksIS1J_NS1N_17LinearCombinationISH_fSH_fLNS_15FloatRoundStyleE2EEESG_S1M_JEEENS4_5SM1004TMEM4LOAD26SM100_TMEM_LOAD_32dp32b32xES12_NS13_INS14_ILi1ELi4ELi3EEES17_NSV_INS5_IJS18_NSA_ILi32EEEEEENS5_IJS1Y_SB_EEEEEEENS4_39AutoVectorizingCopyWithAssumedAlignmentILi128EEENS4_14SM90_TMA_STOREES22_S24_S24_EEEvvEEEEvNT_6ParamsE) ;  /* 0xffffff7c024c7950 */ /* 0x000fea0003c3ffff */
.L_x_138:
[----:B------:R-:W-:-:S00]  /*82d0*/  BRA `(.L_x_138) ;  /* 0xfffffffc00fc7947 */ /* 0x000fc0000383ffff */
[----:B------:R-:W-:-:S00]  /*82e0*/  NOP ;  /* 0x0000000000007918 */ /* 0x000fc00000000000 */
        /* <DEDUP_REMOVED lines=9> */
.L_x_139:


//--------------------- .nv.global.init           --------------------------
	.section	.nv.global.init,"aw",@progbits
.nv.global.init:
	.type		$str$27,@object
	.size		$str$27,($str$28 - $str$27)
$str$27:
        /*0000*/ 	.byte	0x28, 0x61, 0x64, 0x64, 0x72, 0x65, 0x73, 0x73, 0x20, 0x26, 0x20, 0x6d, 0x61, 0x73, 0x6b, 0x29
        /*0010*/ 	.byte	0x20, 0x3d, 0x3d, 0x20, 0x30, 0x00
	.type		$str$28,@object
	.size		$str$28,($str$26 - $str$28)
$str$28:
        /*0016*/ 	.byte	0x2f, 0x74, 0x6d, 0x70, 0x2f, 0x63, 0x75, 0x74, 0x6c, 0x61, 0x73, 0x73, 0x5f, 0x73, 0x77, 0x65
        /*0026*/ 	.byte	0x65, 0x70, 0x5f, 0x73, 0x72, 0x63, 0x2f, 0x69, 0x6e, 0x63, 0x6c, 0x75, 0x64, 0x65, 0x2f, 0x63
        /*0036*/ 	.byte	0x75, 0x74, 0x65, 0x2f, 0x70, 0x6f, 0x69, 0x6e, 0x74, 0x65, 0x72, 0x5f, 0x66, 0x6c, 0x61, 0x67
        /*0046*/ 	.byte	0x67, 0x65, 0x64, 0x2e, 0x68, 0x70, 0x70, 0x00
	.type		$str$26,@object
	.size		$str$26,($str$25 - $str$26)
$str$26:
        /*004e*/ 	.byte	0x2f, 0x74, 0x6d, 0x70, 0x2f, 0x63, 0x75, 0x74, 0x6c, 0x61, 0x73, 0x73, 0x5f, 0x73, 0x77, 0x65
        /*005e*/ 	.byte	0x65, 0x70, 0x5f, 0x73, 0x72, 0x63, 0x2f, 0x69, 0x6e, 0x63, 0x6c, 0x75, 0x64, 0x65, 0x2f, 0x63
        /*006e*/ 	.byte	0x75, 0x74, 0x65, 0x2f, 0x61, 0x74, 0x6f, 0x6d, 0x2f, 0x63, 0x6f, 0x70, 0x79, 0x5f, 0x74, 0x72
        /*007e*/ 	.byte	0x61, 0x69, 0x74, 0x73, 0x5f, 0x73, 0x6d, 0x31, 0x30, 0x30, 0x2e, 0x68, 0x70, 0x70, 0x00
	.type		$str$25,@object
	.size		$str$25,(__unnamed_1 - $str$25)
$str$25:
        /*008d*/ 	.byte	0x28, 0x28, 0x75, 0x69, 0x6e, 0x74, 0x33, 0x32, 0x5f, 0x74, 0x28, 0x74, 0x68, 0x72, 0x65, 0x61
        /*009d*/ 	.byte	0x64, 0x49, 0x64, 0x78, 0x2e, 0x78, 0x29, 0x20, 0x2f, 0x20, 0x33, 0x32, 0x29, 0x20, 0x25, 0x20
        /*00ad*/ 	.byte	0x34, 0x29, 0x20, 0x3d, 0x3d, 0x20, 0x28, 0x28, 0x28, 0x74, 0x6d, 0x65, 0x6d, 0x5f, 0x61, 0x64
        /*00bd*/ 	.byte	0x64, 0x72, 0x20, 0x3e, 0x3e, 0x20, 0x31, 0x36, 0x29, 0x20, 0x2f, 0x20, 0x33, 0x32, 0x29, 0x20
        /*00cd*/ 	.byte	0x25, 0x20, 0x34, 0x29, 0x00
	.type		__unnamed_1,@object
	.size		__unnamed_1,(__unnamed_2 - __unnamed_1)
__unnamed_1:
        /*00d2*/ 	.byte	0x61, 0x75, 0x74, 0x6f, 0x20, 0x63, 0x75, 0x74, 0x65, 0x3a, 0x3a, 0x61, 0x73, 0x5f, 0x70, 0x6f
        /* <DEDUP_REMOVED lines=25> */
	.type		__unnamed_2,@object
	.size		__unnamed_2,(.L_2 - __unnamed_2)
__unnamed_2:
        /* <DEDUP_REMOVED lines=40> */
        /*04f2*/ 	.byte	0x74, 0x65, 0x3a, 0x3a, 0x43, 0x3c, 0x30, 0x3e, 0x3e, 0x3e, 0x3e, 0x5d, 0x00
.L_2:


//--------------------- .nv.shared._ZN7cutlass13device_kernelINS_4gemm6kernel13GemmUniversalIN4cute5tupleIJiiiiEEENS1_10collective13CollectiveMmaINS1_35MainloopSm100TmaUmmaWarpSpecializedILi7ELi2ELi4ENS5_IJNS4_1CILi1EEESB_SB_EEEEENS5_IJNSA_ILi128EEENSA_ILi96EEESE_EEENS_12float_e4m3_tENS5_IJlSB_lEEESH_SI_NS4_8TiledMMAINS4_8MMA_AtomIJNS4_10MMA_TraitsINS4_19SM100_MMA_F8F6F4_SSEJSH_SH_fSE_SF_NS4_17integral_constantINS4_4UMMA5MajorELSP_0EEESQ_NSN_INSO_7ScaleInELSR_0EEESS_EEEEEENS4_6LayoutISC_NS5_IJNSA_ILi0EEESW_SW_EEEEENS5_IJNS4_10UnderscoreESZ_SZ_EEEEENS4_13SM90_TMA_LOADENS4_14ComposedLayoutINS4_7SwizzleILi3ELi4ELi3EEENS4_18smem_ptr_flag_bitsILi8EEENSV_INS5_IJNSA_ILi8EEESE_EEENS5_IJSE_SB_EEEEEEEvNS4_8identityES12_S1C_vS1D_EENS_8epilogue10collective18CollectiveEpilogueINS1F_23Sm100TmaWarpSpecializedILi1ELi1ELi96ELb0ELb0EEEJSG_NS5_IJNSV_ISE_SB_EENSV_ISF_SB_EEEEESH_SI_SH_SI_NS1F_6fusion15FusionCallbacksIS1J_NS1N_17LinearCombinationISH_fSH_fLNS_15FloatRoundStyleE2EEESG_S1M_JEEENS4_5SM1004TMEM4LOAD26SM100_TMEM_LOAD_32dp32b32xES12_NS13_INS14_ILi1ELi4ELi3EEES17_NSV_INS5_IJS18_NSA_ILi32EEEEEENS5_IJS1Y_SB_EEEEEEENS4_39AutoVectorizingCopyWithAssumedAlignmentILi128EEENS4_14SM90_TMA_STOREES22_S24_S24_EEEvvEEEEvNT_6ParamsE --------------------------
	.section	.nv.shared._ZN7cutlass13device_kernelINS_4gemm6kernel13GemmUniversalIN4cute5tupleIJiiiiEEENS1_10collective13CollectiveMmaINS1_35MainloopSm100TmaUmmaWarpSpecializedILi7ELi2ELi4ENS5_IJNS4_1CILi1EEESB_SB_EEEEENS5_IJNSA_ILi128EEENSA_ILi96EEESE_EEENS_12float_e4m3_tENS5_IJlSB_lEEESH_SI_NS4_8TiledMMAINS4_8MMA_AtomIJNS4_10MMA_TraitsINS4_19SM100_MMA_F8F6F4_SSEJSH_SH_fSE_SF_NS4_17integral_constantINS4_4UMMA5MajorELSP_0EEESQ_NSN_INSO_7ScaleInELSR_0EEESS_EEEEEENS4_6LayoutISC_NS5_IJNSA_ILi0EEESW_SW_EEEEENS5_IJNS4_10UnderscoreESZ_SZ_EEEEENS4_13SM90_TMA_LOADENS4_14ComposedLayoutINS4_7SwizzleILi3ELi4ELi3EEENS4_18smem_ptr_flag_bitsILi8EEENSV_INS5_IJNSA_ILi8EEESE_EEENS5_IJSE_SB_EEEEEEEvNS4_8identityES12_S1C_vS1D_EENS_8epilogue10collective18CollectiveEpilogueINS1F_23Sm100TmaWarpSpecializedILi1ELi1ELi96ELb0ELb0EEEJSG_NS5_IJNSV_ISE_SB_EENSV_ISF_SB_EEEEESH_SI_SH_SI_NS1F_6fusion15FusionCallbacksIS1J_NS1N_17LinearCombinationISH_fSH_fLNS_15FloatRoundStyleE2EEESG_S1M_JEEENS4_5SM1004TMEM4LOAD26SM100_TMEM_LOAD_32dp32b32xES12_NS13_INS14_ILi1ELi4ELi3EEES17_NSV_INS5_IJS18_NSA_ILi32EEEEEENS5_IJS1Y_SB_EEEEEEENS4_39AutoVectorizingCopyWithAssumedAlignmentILi128EEENS4_14SM90_TMA_STOREES22_S24_S24_EEEvvEEEEvNT_6ParamsE,"aw",@nobits
	.sectionflags	@""
	.align	16
	.zero		1024


//--------------------- .nv.shared.reserved.0     --------------------------
	.section	.nv.shared.reserved.0,"aw",@nobits
	.weak		__nv_reservedSMEM_offset_0_alias
	.size		__nv_reservedSMEM_offset_0_alias, 0, 64
	.other		__nv_reservedSMEM_offset_0_alias,@"STO_CUDA_RESERVED_SHARED STV_DEFAULT"
__nv_reservedSMEM_offset_0_alias:
	.zero		0
.nv.shared.reserved.0:
	.zero		64
	.weak		__nv_reservedSMEM_tcgen05_partition
	.type		__nv_reservedSMEM_tcgen05_partition,@object
	.size		__nv_reservedSMEM_tcgen05_partition,(.L_0 - __nv_reservedSMEM_tcgen05_partition)
__nv_reservedSMEM_tcgen05_partition:
	.zero		32
.L_0:


//--------------------- .nv.global                --------------------------
	.section	.nv.global,"aw",@nobits
.nv.global:
	.type		_ZN40_INTERNAL_b5630b75_4_k_cu_5652f579_282784cute1_E,@object
	.size		_ZN40_INTERNAL_b5630b75_4_k_cu_5652f579_282784cute1_E,(_ZN40_INTERNAL_b5630b75_4_k_cu_5652f579_282784cuda3std3__45__cpo6cbeginE - _ZN40_INTERNAL_b5630b75_4_k_cu_5652f579_282784cute1_E)
_ZN40_INTERNAL_b5630b75_4_k_cu_5652f579_282784cute1_E:
	.zero		1
	.type		_ZN40_INTERNAL_b5630b75_4_k_cu_5652f579_282784cuda3std3__45__cpo6cbeginE,@object
	.size		_ZN40_INTERNAL_b5630b75_4_k_cu_5652f579_282784cuda3std3__45__cpo6cbeginE,(_ZN40_INTERNAL_b5630b75_4_k_cu_5652f579_282784cuda3std3__48in_placeE - _ZN40_INTERNAL_b5630b75_4_k_cu_5652f579_282784cuda3std3__45__cpo6cbeginE)
_ZN40_INTERNAL_b5630b75_4_k_cu_5652f579_282784cuda3std3__45__cpo6cbeginE:
	.zero		1
	.type		_ZN40_INTERNAL_b5630b75_4_k_cu_5652f579_282784cuda3std3__48in_placeE,@object
	.size		_ZN40_INTERNAL_b5630b75_4_k_cu_5652f579_282784cuda3std3__48in_placeE,(_ZN40_INTERNAL_b5630b75_4_k_cu_5652f579_282784cuda3std6ranges3__45__cpo9iter_moveE - _ZN40_INTERNAL_b5630b75_4_k_cu_5652f579_282784cuda3std3__48in_placeE)
_ZN40_INTERNAL_b5630b75_4_k_cu_5652f579_282784cuda3std3__48in_placeE:
	.zero		1
	.type		_ZN40_INTERNAL_b5630b75_4_k_cu_5652f579_282784cuda3std6ranges3__45__cpo9iter_moveE,@object
	.size		_ZN40_INTERNAL_b5630b75_4_k_cu_5652f579_282784cuda3std6ranges3__45__cpo9iter_moveE,(_ZN40_INTERNAL_b5630b75_4_k_cu_5652f579_282784cuda3std3__45__cpo5beginE - _ZN40_INTERNAL_b5630b75_4_k_cu_5652f579_282784cuda3std6ranges3__45__cpo9iter_moveE)
_ZN40_INTERNAL_b5630b75_4_k_cu_5652f579_282784cuda3std6ranges3__45__cpo9iter_moveE:
	.zero		1
	.type		_ZN40_INTERNAL_b5630b75_4_k_cu_5652f579_282784cuda3std3__45__cpo5beginE,@object
	.size		_ZN40_INTERNAL_b5630b75_4_k_cu_5652f579_282784cuda3std3__45__cpo5beginE,(_ZN40_INTERNAL_b5630b75_4_k_cu_5652f579_282784cuda3std3__442_GLOBAL__N__b5630b75_4_k_cu_5652f579_282786ignoreE - _ZN40_INTERNAL_b5630b75_4_k_cu_5652f579_282784cuda3std3__45__cpo5beginE)
_ZN40_INTERNAL_b5630b75_4_k_cu_5652f579_282784cuda3std3__45__cpo5beginE:
	.zero		1
	.type		_ZN40_INTERNAL_b5630b75_4_k_cu_5652f579_282784cuda3std3__442_GLOBAL__N__b5630b75_4_k_cu_5652f579_282786ignoreE,@object
	.size		_ZN40_INTERNAL_b5630b75_4_k_cu_5652f579_282784cuda3std3__442_GLOBAL__N__b5630b75_4_k_cu_5652f579_282786ignoreE,(_ZN40_INTERNAL_b5630b75_4_k_cu_5652f579_282784cute7productE - _ZN40_INTERNAL_b5630b75_4_k_cu_5652f579_282784cuda3std3__442_GLOBAL__N__b5630b75_4_k_cu_5652f579_282786ignoreE)
_ZN40_INTERNAL_b5630b75_4_k_cu_5652f579_282784cuda3std3__442_GLOBAL__N__b5630b75_4_k_cu_5652f579_282786ignoreE:
	.zero		1
	.type		_ZN40_INTERNAL_b5630b75_4_k_cu_5652f579_282784cute7productE,@object
	.size		_ZN40_INTERNAL_b5630b75_4_k_cu_5652f579_282784cute7productE,(_ZN40_INTERNAL_b5630b75_4_k_cu_5652f579_282784cuda3std3__45__cpo3endE - _ZN40_INTERNAL_b5630b75_4_k_cu_5652f579_282784cute7productE)
_ZN40_INTERNAL_b5630b75_4_k_cu_5652f579_282784cute7productE:
	.zero		1
	.type		_ZN40_INTERNAL_b5630b75_4_k_cu_5652f579_282784cuda3std3__45__cpo3endE,@object
	.size		_ZN40_INTERNAL_b5630b75_4_k_cu_5652f579_282784cuda3std3__45__cpo3endE,(_ZN40_INTERNAL_b5630b75_4_k_cu_5652f579_282784cuda3std3__419piecewise_constructE - _ZN40_INTERNAL_b5630b75_4_k_cu_5652f579_282784cuda3std3__45__cpo3endE)
_ZN40_INTERNAL_b5630b75_4_k_cu_5652f579_282784cuda3std3__45__cpo3endE:
	.zero		1
	.type		_ZN40_INTERNAL_b5630b75_4_k_cu_5652f579_282784cuda3std3__419piecewise_constructE,@object
	.size		_ZN40_INTERNAL_b5630b75_4_k_cu_5652f579_282784cuda3std3__419piecewise_constructE,(_ZN40_INTERNAL_b5630b75_4_k_cu_5652f579_282784cuda3std3__45__cpo4cendE - _ZN40_INTERNAL_b5630b75_4_k_cu_5652f579_282784cuda3std3__419piecewise_constructE)
_ZN40_INTERNAL_b5630b75_4_k_cu_5652f579_282784cuda3std3__419piecewise_constructE:
	.zero		1
	.type		_ZN40_INTERNAL_b5630b75_4_k_cu_5652f579_282784cuda3std3__45__cpo4cendE,@object
	.size		_ZN40_INTERNAL_b5630b75_4_k_cu_5652f579_282784cuda3std3__45__cpo4cendE,(_ZN40_INTERNAL_b5630b75_4_k_cu_5652f579_282784cuda3std6ranges3__45__cpo4swapE - _ZN40_INTERNAL_b5630b75_4_k_cu_5652f579_282784cuda3std3__45__cpo4cendE)
_ZN40_INTERNAL_b5630b75_4_k_cu_5652f579_282784cuda3std3__45__cpo4cendE:
	.zero		1
	.type		_ZN40_INTERNAL_b5630b75_4_k_cu_5652f579_282784cuda3std6ranges3__45__cpo4swapE,@object
	.size		_ZN40_INTERNAL_b5630b75_4_k_cu_5652f579_282784cuda3std6ranges3__45__cpo4swapE,(.L_10 - _ZN40_INTERNAL_b5630b75_4_k_cu_5652f579_282784cuda3std6ranges3__45__cpo4swapE)
_ZN40_INTERNAL_b5630b75_4_k_cu_5652f579_282784cuda3std6ranges3__45__cpo4swapE:
	.zero		1
.L_10:


//--------------------- .nv.constant0._ZN7cutlass13device_kernelINS_4gemm6kernel13GemmUniversalIN4cute5tupleIJiiiiEEENS1_10collective13CollectiveMmaINS1_35MainloopSm100TmaUmmaWarpSpecializedILi7ELi2ELi4ENS5_IJNS4_1CILi1EEESB_SB_EEEEENS5_IJNSA_ILi128EEENSA_ILi96EEESE_EEENS_12float_e4m3_tENS5_IJlSB_lEEESH_SI_NS4_8TiledMMAINS4_8MMA_AtomIJNS4_10MMA_TraitsINS4_19SM100_MMA_F8F6F4_SSEJSH_SH_fSE_SF_NS4_17integral_constantINS4_4UMMA5MajorELSP_0EEESQ_NSN_INSO_7ScaleInELSR_0EEESS_EEEEEENS4_6LayoutISC_NS5_IJNSA_ILi0EEESW_SW_EEEEENS5_IJNS4_10UnderscoreESZ_SZ_EEEEENS4_13SM90_TMA_LOADENS4_14ComposedLayoutINS4_7SwizzleILi3ELi4ELi3EEENS4_18smem_ptr_flag_bitsILi8EEENSV_INS5_IJNSA_ILi8EEESE_EEENS5_IJSE_SB_EEEEEEEvNS4_8identityES12_S1C_vS1D_EENS_8epilogue10collective18CollectiveEpilogueINS1F_23Sm100TmaWarpSpecializedILi1ELi1ELi96ELb0ELb0EEEJSG_NS5_IJNSV_ISE_SB_EENSV_ISF_SB_EEEEESH_SI_SH_SI_NS1F_6fusion15FusionCallbacksIS1J_NS1N_17LinearCombinationISH_fSH_fLNS_15FloatRoundStyleE2EEESG_S1M_JEEENS4_5SM1004TMEM4LOAD26SM100_TMEM_LOAD_32dp32b32xES12_NS13_INS14_ILi1ELi4ELi3EEES17_NSV_INS5_IJS18_NSA_ILi32EEEEEENS5_IJS1Y_SB_EEEEEEENS4_39AutoVectorizingCopyWithAssumedAlignmentILi128EEENS4_14SM90_TMA_STOREES22_S24_S24_EEEvvEEEEvNT_6ParamsE --------------------------
	.section	.nv.constant0._ZN7cutlass13device_kernelINS_4gemm6kernel13GemmUniversalIN4cute5tupleIJiiiiEEENS1_10collective13CollectiveMmaINS1_35MainloopSm100TmaUmmaWarpSpecializedILi7ELi2ELi4ENS5_IJNS4_1CILi1EEESB_SB_EEEEENS5_IJNSA_ILi128EEENSA_ILi96EEESE_EEENS_12float_e4m3_tENS5_IJlSB_lEEESH_SI_NS4_8TiledMMAINS4_8MMA_AtomIJNS4_10MMA_TraitsINS4_19SM100_MMA_F8F6F4_SSEJSH_SH_fSE_SF_NS4_17integral_constantINS4_4UMMA5MajorELSP_0EEESQ_NSN_INSO_7ScaleInELSR_0EEESS_EEEEEENS4_6LayoutISC_NS5_IJNSA_ILi0EEESW_SW_EEEEENS5_IJNS4_10UnderscoreESZ_SZ_EEEEENS4_13SM90_TMA_LOADENS4_14ComposedLayoutINS4_7SwizzleILi3ELi4ELi3EEENS4_18smem_ptr_flag_bitsILi8EEENSV_INS5_IJNSA_ILi8EEESE_EEENS5_IJSE_SB_EEEEEEEvNS4_8identityES12_S1C_vS1D_EENS_8epilogue10collective18CollectiveEpilogueINS1F_23Sm100TmaWarpSpecializedILi1ELi1ELi96ELb0ELb0EEEJSG_NS5_IJNSV_ISE_SB_EENSV_ISF_SB_EEEEESH_SI_SH_SI_NS1F_6fusion15FusionCallbacksIS1J_NS1N_17LinearCombinationISH_fSH_fLNS_15FloatRoundStyleE2EEESG_S1M_JEEENS4_5SM1004TMEM4LOAD26SM100_TMEM_LOAD_32dp32b32xES12_NS13_INS14_ILi1ELi4ELi3EEES17_NSV_INS5_IJS18_NSA_ILi32EEEEEENS5_IJS1Y_SB_EEEEEEENS4_39AutoVectorizingCopyWithAssumedAlignmentILi128EEENS4_14SM90_TMA_STOREES22_S24_S24_EEEvvEEEEvNT_6ParamsE,"a",@progbits
	.sectionflags	@""
	.align	4
.nv.constant0._ZN7cutlass13device_kernelINS_4gemm6kernel13GemmUniversalIN4cute5tupleIJiiiiEEENS1_10collective13CollectiveMmaINS1_35MainloopSm100TmaUmmaWarpSpecializedILi7ELi2ELi4ENS5_IJNS4_1CILi1EEESB_SB_EEEEENS5_IJNSA_ILi128EEENSA_ILi96EEESE_EEENS_12float_e4m3_tENS5_IJlSB_lEEESH_SI_NS4_8TiledMMAINS4_8MMA_AtomIJNS4_10MMA_TraitsINS4_19SM100_MMA_F8F6F4_SSEJSH_SH_fSE_SF_NS4_17integral_constantINS4_4UMMA5MajorELSP_0EEESQ_NSN_INSO_7ScaleInELSR_0EEESS_EEEEEENS4_6LayoutISC_NS5_IJNSA_ILi0EEESW_SW_EEEEENS5_IJNS4_10UnderscoreESZ_SZ_EEEEENS4_13SM90_TMA_LOADENS4_14ComposedLayoutINS4_7SwizzleILi3ELi4ELi3EEENS4_18smem_ptr_flag_bitsILi8EEENSV_INS5_IJNSA_ILi8EEESE_EEENS5_IJSE_SB_EEEEEEEvNS4_8identityES12_S1C_vS1D_EENS_8epilogue10collective18CollectiveEpilogueINS1F_23Sm100TmaWarpSpecializedILi1ELi1ELi96ELb0ELb0EEEJSG_NS5_IJNSV_ISE_SB_EENSV_ISF_SB_EEEEESH_SI_SH_SI_NS1F_6fusion15FusionCallbacksIS1J_NS1N_17LinearCombinationISH_fSH_fLNS_15FloatRoundStyleE2EEESG_S1M_JEEENS4_5SM1004TMEM4LOAD26SM100_TMEM_LOAD_32dp32b32xES12_NS13_INS14_ILi1ELi4ELi3EEES17_NSV_INS5_IJS18_NSA_ILi32EEEEEENS5_IJS1Y_SB_EEEEEEENS4_39AutoVectorizingCopyWithAssumedAlignmentILi128EEENS4_14SM90_TMA_STOREES22_S24_S24_EEEvvEEEEvNT_6ParamsE:
	.zero		2944


//--------------------- SYMBOLS --------------------------

	.type		.nv.reservedSmem.offset0,@object
	.size		.nv.reservedSmem.offset0,0x4
	.type		.nv.reservedSmem.cap,@object
	.size		.nv.reservedSmem.cap,0x4
	.type		__assertfail,@function
